	.target	sm_80

	.elftype	@"ET_EXEC"


//--------------------- .note.nv.tkinfo           --------------------------
	.section	.note.nv.tkinfo,"",@"SHT_NOTE"
	.sectionflags	@"SHF_NOTE_NV_TKINFO"
	.tkinfo
        /*0018*/ 	.word	0x00000002
        /*0030*/ 	.string	""
        /*0030*/ 	.string	"ptxas"
        /*0030*/ 	.string	"Cuda compilation tools, release 13.0, V13.0.88"
        /*0030*/ 	.string	"Build cuda_13.0.r13.0/compiler.36424714_0"
        /*0030*/ 	.string	"-v  -suppress-debug-info  -lineinfo  -arch sm_80 "



//--------------------- .note.nv.cuinfo           --------------------------
	.section	.note.nv.cuinfo,"",@"SHT_NOTE"
	.sectionflags	@"SHF_NOTE_NV_CUINFO"
        /*0018*/ 	.short	0x0002
        /*001a*/ 	.short	0x0050
        /*001c*/ 	.short	0x0082
	.zero		2


//--------------------- .nv.info                  --------------------------
	.section	.nv.info,"",@"SHT_CUDA_INFO"
	.align	4


	//----- nvinfo : EIATTR_REGCOUNT
	.align		4
        /*0000*/ 	.byte	0x04, 0x2f
        /*0002*/ 	.short	(.L_2 - .L_1)
	.align		4
.L_1:
        /*0004*/ 	.word	index@(attn_fwd)
        /*0008*/ 	.word	0x000000ff


	//----- nvinfo : EIATTR_FRAME_SIZE
	.align		4
.L_2:
        /*000c*/ 	.byte	0x04, 0x11
        /*000e*/ 	.short	(.L_4 - .L_3)
	.align		4
.L_3:
        /*0010*/ 	.word	index@(attn_fwd)
        /*0014*/ 	.word	0x00000000


	//----- nvinfo : EIATTR_MIN_STACK_SIZE
	.align		4
.L_4:
        /*0018*/ 	.byte	0x04, 0x12
        /*001a*/ 	.short	(.L_6 - .L_5)
	.align		4
.L_5:
        /*001c*/ 	.word	index@(attn_fwd)
        /*0020*/ 	.word	0x00000000
.L_6:


//--------------------- .nv.info.attn_fwd         --------------------------
	.section	.nv.info.attn_fwd,"",@"SHT_CUDA_INFO"
	.sectionflags	@""
	.align	4


	//----- nvinfo : EIATTR_CUDA_API_VERSION
	.align		4
        /*0000*/ 	.byte	0x04, 0x37
        /*0002*/ 	.short	(.L_8 - .L_7)
.L_7:
        /*0004*/ 	.word	0x00000082


	//----- nvinfo : EIATTR_SW2861232_WAR
	.align		4
.L_8:
        /*0008*/ 	.byte	0x01, 0x35
	.zero		2


	//----- nvinfo : EIATTR_PARAM_CBANK
	.align		4
        /*000c*/ 	.byte	0x04, 0x0a
        /*000e*/ 	.short	(.L_10 - .L_9)
	.align		4
.L_9:
        /*0010*/ 	.word	index@(.nv.constant0.attn_fwd)
        /*0014*/ 	.short	0x0160
        /*0016*/ 	.short	0x0088


	//----- nvinfo : EIATTR_CBANK_PARAM_SIZE
	.align		4
.L_10:
        /*0018*/ 	.byte	0x03, 0x19
        /*001a*/ 	.short	0x0088


	//----- nvinfo : EIATTR_KPARAM_INFO
	.align		4
        /*001c*/ 	.byte	0x04, 0x17
        /*001e*/ 	.short	(.L_12 - .L_11)
.L_11:
        /*0020*/ 	.word	0x00000000
        /*0024*/ 	.short	0x0019
        /*0026*/ 	.short	0x0080
        /*0028*/ 	.byte	0x00, 0xf4, 0x21, 0x00


	//----- nvinfo : EIATTR_KPARAM_INFO
	.align		4
.L_12:
        /*002c*/ 	.byte	0x04, 0x17
        /*002e*/ 	.short	(.L_14 - .L_13)
.L_13:
        /*0030*/ 	.word	0x00000000
        /*0034*/ 	.short	0x0018
        /*0036*/ 	.short	0x0078
        /*0038*/ 	.byte	0x00, 0xf4, 0x21, 0x00


	//----- nvinfo : EIATTR_KPARAM_INFO
	.align		4
.L_14:
        /*003c*/ 	.byte	0x04, 0x17
        /*003e*/ 	.short	(.L_16 - .L_15)
.L_15:
        /*0040*/ 	.word	0x00000000
        /*0044*/ 	.short	0x0017
        /*0046*/ 	.short	0x0070
        /*0048*/ 	.byte	0x00, 0xf0, 0x11, 0x00


	//----- nvinfo : EIATTR_KPARAM_INFO
	.align		4
.L_16:
        /*004c*/ 	.byte	0x04, 0x17
        /*004e*/ 	.short	(.L_18 - .L_17)
.L_17:
        /*0050*/ 	.word	0x00000000
        /*0054*/ 	.short	0x0016
        /*0056*/ 	.short	0x006c
        /*0058*/ 	.byte	0x00, 0xf0, 0x11, 0x00


	//----- nvinfo : EIATTR_KPARAM_INFO
	.align		4
.L_18:
        /*005c*/ 	.byte	0x04, 0x17
        /*005e*/ 	.short	(.L_20 - .L_19)
.L_19:
        /*0060*/ 	.word	0x00000000
        /*0064*/ 	.short	0x0015
        /*0066*/ 	.short	0x0068
        /*0068*/ 	.byte	0x00, 0xf0, 0x11, 0x00


	//----- nvinfo : EIATTR_KPARAM_INFO
	.align		4
.L_20:
        /*006c*/ 	.byte	0x04, 0x17
        /*006e*/ 	.short	(.L_22 - .L_21)
.L_21:
        /*0070*/ 	.word	0x00000000
        /*0074*/ 	.short	0x0014
        /*0076*/ 	.short	0x0064
        /*0078*/ 	.byte	0x00, 0xf0, 0x11, 0x00


	//----- nvinfo : EIATTR_KPARAM_INFO
	.align		4
.L_22:
        /*007c*/ 	.byte	0x04, 0x17
        /*007e*/ 	.short	(.L_24 - .L_23)
.L_23:
        /*0080*/ 	.word	0x00000000
        /*0084*/ 	.short	0x0013
        /*0086*/ 	.short	0x0060
        /*0088*/ 	.byte	0x00, 0xf0, 0x11, 0x00


	//----- nvinfo : EIATTR_KPARAM_INFO
	.align		4
.L_24:
        /*008c*/ 	.byte	0x04, 0x17
        /*008e*/ 	.short	(.L_26 - .L_25)
.L_25:
        /*0090*/ 	.word	0x00000000
        /*0094*/ 	.short	0x0012
        /*0096*/ 	.short	0x005c
        /*0098*/ 	.byte	0x00, 0xf0, 0x11, 0x00


	//----- nvinfo : EIATTR_KPARAM_INFO
	.align		4
.L_26:
        /*009c*/ 	.byte	0x04, 0x17
        /*009e*/ 	.short	(.L_28 - .L_27)
.L_27:
        /*00a0*/ 	.word	0x00000000
        /*00a4*/ 	.short	0x0011
        /*00a6*/ 	.short	0x0058
        /*00a8*/ 	.byte	0x00, 0xf0, 0x11, 0x00


	//----- nvinfo : EIATTR_KPARAM_INFO
	.align		4
.L_28:
        /*00ac*/ 	.byte	0x04, 0x17
        /*00ae*/ 	.short	(.L_30 - .L_29)
.L_29:
        /*00b0*/ 	.word	0x00000000
        /*00b4*/ 	.short	0x0010
        /*00b6*/ 	.short	0x0054
        /*00b8*/ 	.byte	0x00, 0xf0, 0x11, 0x00


	//----- nvinfo : EIATTR_KPARAM_INFO
	.align		4
.L_30:
        /*00bc*/ 	.byte	0x04, 0x17
        /*00be*/ 	.short	(.L_32 - .L_31)
.L_31:
        /*00c0*/ 	.word	0x00000000
        /*00c4*/ 	.short	0x000f
        /*00c6*/ 	.short	0x0050
        /*00c8*/ 	.byte	0x00, 0xf0, 0x11, 0x00


	//----- nvinfo : EIATTR_KPARAM_INFO
	.align		4
.L_32:
        /*00cc*/ 	.byte	0x04, 0x17
        /*00ce*/ 	.short	(.L_34 - .L_33)
.L_33:
        /*00d0*/ 	.word	0x00000000
        /*00d4*/ 	.short	0x000e
        /*00d6*/ 	.short	0x004c
        /*00d8*/ 	.byte	0x00, 0xf0, 0x11, 0x00


	//----- nvinfo : EIATTR_KPARAM_INFO
	.align		4
.L_34:
        /*00dc*/ 	.byte	0x04, 0x17
        /*00de*/ 	.short	(.L_36 - .L_35)
.L_35:
        /*00e0*/ 	.word	0x00000000
        /*00e4*/ 	.short	0x000d
        /*00e6*/ 	.short	0x0048
        /*00e8*/ 	.byte	0x00, 0xf0, 0x11, 0x00


	//----- nvinfo : EIATTR_KPARAM_INFO
	.align		4
.L_36:
        /*00ec*/ 	.byte	0x04, 0x17
        /*00ee*/ 	.short	(.L_38 - .L_37)
.L_37:
        /*00f0*/ 	.word	0x00000000
        /*00f4*/ 	.short	0x000c
        /*00f6*/ 	.short	0x0044
        /*00f8*/ 	.byte	0x00, 0xf0, 0x11, 0x00


	//----- nvinfo : EIATTR_KPARAM_INFO
	.align		4
.L_38:
        /*00fc*/ 	.byte	0x04, 0x17
        /*00fe*/ 	.short	(.L_40 - .L_39)
.L_39:
        /*0100*/ 	.word	0x00000000
        /*0104*/ 	.short	0x000b
        /*0106*/ 	.short	0x0040
        /*0108*/ 	.byte	0x00, 0xf0, 0x11, 0x00


	//----- nvinfo : EIATTR_KPARAM_INFO
	.align		4
.L_40:
        /*010c*/ 	.byte	0x04, 0x17
        /*010e*/ 	.short	(.L_42 - .L_41)
.L_41:
        /*0110*/ 	.word	0x00000000
        /*0114*/ 	.short	0x000a
        /*0116*/ 	.short	0x003c
        /*0118*/ 	.byte	0x00, 0xf0, 0x11, 0x00


	//----- nvinfo : EIATTR_KPARAM_INFO
	.align		4
.L_42:
        /*011c*/ 	.byte	0x04, 0x17
        /*011e*/ 	.short	(.L_44 - .L_43)
.L_43:
        /*0120*/ 	.word	0x00000000
        /*0124*/ 	.short	0x0009
        /*0126*/ 	.short	0x0038
        /*0128*/ 	.byte	0x00, 0xf0, 0x11, 0x00


	//----- nvinfo : EIATTR_KPARAM_INFO
	.align		4
.L_44:
        /*012c*/ 	.byte	0x04, 0x17
        /*012e*/ 	.short	(.L_46 - .L_45)
.L_45:
        /*0130*/ 	.word	0x00000000
        /*0134*/ 	.short	0x0008
        /*0136*/ 	.short	0x0034
        /*0138*/ 	.byte	0x00, 0xf0, 0x11, 0x00


	//----- nvinfo : EIATTR_KPARAM_INFO
	.align		4
.L_46:
        /*013c*/ 	.byte	0x04, 0x17
        /*013e*/ 	.short	(.L_48 - .L_47)
.L_47:
        /*0140*/ 	.word	0x00000000
        /*0144*/ 	.short	0x0007
        /*0146*/ 	.short	0x0030
        /*0148*/ 	.byte	0x00, 0xf0, 0x11, 0x00


	//----- nvinfo : EIATTR_KPARAM_INFO
	.align		4
.L_48:
        /*014c*/ 	.byte	0x04, 0x17
        /*014e*/ 	.short	(.L_50 - .L_49)
.L_49:
        /*0150*/ 	.word	0x00000000
        /*0154*/ 	.short	0x0006
        /*0156*/ 	.short	0x002c
        /*0158*/ 	.byte	0x00, 0xf0, 0x11, 0x00


	//----- nvinfo : EIATTR_KPARAM_INFO
	.align		4
.L_50:
        /*015c*/ 	.byte	0x04, 0x17
        /*015e*/ 	.short	(.L_52 - .L_51)
.L_51:
        /*0160*/ 	.word	0x00000000
        /*0164*/ 	.short	0x0005
        /*0166*/ 	.short	0x0028
        /*0168*/ 	.byte	0x00, 0xf0, 0x11, 0x00


	//----- nvinfo : EIATTR_KPARAM_INFO
	.align		4
.L_52:
        /*016c*/ 	.byte	0x04, 0x17
        /*016e*/ 	.short	(.L_54 - .L_53)
.L_53:
        /*0170*/ 	.word	0x00000000
        /*0174*/ 	.short	0x0004
        /*0176*/ 	.short	0x0020
        /*0178*/ 	.byte	0x00, 0xf4, 0x21, 0x00


	//----- nvinfo : EIATTR_KPARAM_INFO
	.align		4
.L_54:
        /*017c*/ 	.byte	0x04, 0x17
        /*017e*/ 	.short	(.L_56 - .L_55)
.L_55:
        /*0180*/ 	.word	0x00000000
        /*0184*/ 	.short	0x0003
        /*0186*/ 	.short	0x0018
        /*0188*/ 	.byte	0x00, 0xf4, 0x21, 0x00


	//----- nvinfo : EIATTR_KPARAM_INFO
	.align		4
.L_56:
        /*018c*/ 	.byte	0x04, 0x17
        /*018e*/ 	.short	(.L_58 - .L_57)
.L_57:
        /*0190*/ 	.word	0x00000000
        /*0194*/ 	.short	0x0002
        /*0196*/ 	.short	0x0010
        /*0198*/ 	.byte	0x00, 0xf4, 0x21, 0x00


	//----- nvinfo : EIATTR_KPARAM_INFO
	.align		4
.L_58:
        /*019c*/ 	.byte	0x04, 0x17
        /*019e*/ 	.short	(.L_60 - .L_59)
.L_59:
        /*01a0*/ 	.word	0x00000000
        /*01a4*/ 	.short	0x0001
        /*01a6*/ 	.short	0x0008
        /*01a8*/ 	.byte	0x00, 0xf4, 0x21, 0x00


	//----- nvinfo : EIATTR_KPARAM_INFO
	.align		4
.L_60:
        /*01ac*/ 	.byte	0x04, 0x17
        /*01ae*/ 	.short	(.L_62 - .L_61)
.L_61:
        /*01b0*/ 	.word	0x00000000
        /*01b4*/ 	.short	0x0000
        /*01b6*/ 	.short	0x0000
        /*01b8*/ 	.byte	0x00, 0xf4, 0x21, 0x00


	//----- nvinfo : EIATTR_MAXREG_COUNT
	.align		4
.L_62:
        /*01bc*/ 	.byte	0x03, 0x1b
        /*01be*/ 	.short	0x00ff


	//----- nvinfo : EIATTR_NUM_BARRIERS
	.align		4
        /*01c0*/ 	.byte	0x02, 0x4c
        /*01c2*/ 	.byte	0x01
	.zero		1


	//----- nvinfo : EIATTR_MERCURY_ISA_VERSION
	.align		4
        /*01c4*/ 	.byte	0x03, 0x5f
        /*01c6*/ 	.short	0x0000


	//----- nvinfo : EIATTR_COOP_GROUP_MASK_REGIDS
	.align		4
        /*01c8*/ 	.byte	0x04, 0x29
        /*01ca*/ 	.short	(.L_64 - .L_63)


	//   ....[0]....
.L_63:
        /*01cc*/ 	.word	0xffffffff


	//   ....[1]....
        /*01d0*/ 	.word	0xffffffff


	//   ....[2]....
        /*01d4*/ 	.word	0xffffffff


	//   ....[3]....
        /*01d8*/ 	.word	0xffffffff


	//   ....[4]....
        /*01dc*/ 	.word	0xffffffff


	//   ....[5]....
        /*01e0*/ 	.word	0xffffffff


	//   ....[6]....
        /*01e4*/ 	.word	0xffffffff


	//   ....[7]....
        /*01e8*/ 	.word	0xffffffff


	//   ....[8]....
        /*01ec*/ 	.word	0xffffffff


	//   ....[9]....
        /*01f0*/ 	.word	0xffffffff


	//   ....[10]....
        /*01f4*/ 	.word	0xffffffff


	//   ....[11]....
        /*01f8*/ 	.word	0xffffffff


	//   ....[12]....
        /*01fc*/ 	.word	0xffffffff


	//   ....[13]....
        /*0200*/ 	.word	0xffffffff


	//   ....[14]....
        /*0204*/ 	.word	0xffffffff


	//   ....[15]....
        /*0208*/ 	.word	0xffffffff


	//   ....[16]....
        /*020c*/ 	.word	0xffffffff


	//   ....[17]....
        /*0210*/ 	.word	0xffffffff


	//   ....[18]....
        /*0214*/ 	.word	0xffffffff


	//   ....[19]....
        /*0218*/ 	.word	0xffffffff


	//   ....[20]....
        /*021c*/ 	.word	0xffffffff


	//   ....[21]....
        /*0220*/ 	.word	0xffffffff


	//   ....[22]....
        /*0224*/ 	.word	0xffffffff


	//   ....[23]....
        /*0228*/ 	.word	0xffffffff


	//   ....[24]....
        /*022c*/ 	.word	0xffffffff


	//   ....[25]....
        /*0230*/ 	.word	0xffffffff


	//   ....[26]....
        /*0234*/ 	.word	0xffffffff


	//   ....[27]....
        /*0238*/ 	.word	0xffffffff


	//   ....[28]....
        /*023c*/ 	.word	0xffffffff


	//   ....[29]....
        /*0240*/ 	.word	0xffffffff


	//   ....[30]....
        /*0244*/ 	.word	0xffffffff


	//   ....[31]....
        /*0248*/ 	.word	0xffffffff


	//   ....[32]....
        /*024c*/ 	.word	0xffffffff


	//   ....[33]....
        /*0250*/ 	.word	0xffffffff


	//----- nvinfo : EIATTR_COOP_GROUP_INSTR_OFFSETS
	.align		4
.L_64:
        /*0254*/ 	.byte	0x04, 0x28
        /*0256*/ 	.short	(.L_66 - .L_65)


	//   ....[0]....
.L_65:
        /*0258*/ 	.word	0x000037a0


	//   ....[1]....
        /*025c*/ 	.word	0x000037b0


	//   ....[2]....
        /*0260*/ 	.word	0x000037c0


	//   ....[3]....
        /*0264*/ 	.word	0x000037d0


	//   ....[4]....
        /*0268*/ 	.word	0x000037e0


	//   ....[5]....
        /*026c*/ 	.word	0x000037f0


	//   ....[6]....
        /*0270*/ 	.word	0x00003800


	//   ....[7]....
        /*0274*/ 	.word	0x00003810


	//   ....[8]....
        /*0278*/ 	.word	0x000038a0


	//   ....[9]....
        /*027c*/ 	.word	0x000038b0


	//   ....[10]....
        /*0280*/ 	.word	0x000038c0


	//   ....[11]....
        /*0284*/ 	.word	0x000038d0


	//   ....[12]....
        /*0288*/ 	.word	0x000038e0


	//   ....[13]....
        /*028c*/ 	.word	0x000038f0


	//   ....[14]....
        /*0290*/ 	.word	0x00003900


	//   ....[15]....
        /*0294*/ 	.word	0x00003910


	//   ....[16]....
        /*0298*/ 	.word	0x00003a50


	//   ....[17]....
        /*029c*/ 	.word	0x00003f10


	//   ....[18]....
        /*02a0*/ 	.word	0x00003f20


	//   ....[19]....
        /*02a4*/ 	.word	0x00003f30


	//   ....[20]....
        /*02a8*/ 	.word	0x00003f40


	//   ....[21]....
        /*02ac*/ 	.word	0x00003f50


	//   ....[22]....
        /*02b0*/ 	.word	0x00003f60


	//   ....[23]....
        /*02b4*/ 	.word	0x00003f70


	//   ....[24]....
        /*02b8*/ 	.word	0x00003f80


	//   ....[25]....
        /*02bc*/ 	.word	0x00004010


	//   ....[26]....
        /*02c0*/ 	.word	0x00004020


	//   ....[27]....
        /*02c4*/ 	.word	0x00004030


	//   ....[28]....
        /*02c8*/ 	.word	0x00004040


	//   ....[29]....
        /*02cc*/ 	.word	0x00004050


	//   ....[30]....
        /*02d0*/ 	.word	0x00004060


	//   ....[31]....
        /*02d4*/ 	.word	0x00004070


	//   ....[32]....
        /*02d8*/ 	.word	0x00004080


	//   ....[33]....
        /*02dc*/ 	.word	0x000041c0


	//----- nvinfo : EIATTR_EXIT_INSTR_OFFSETS
	.align		4
.L_66:
        /*02e0*/ 	.byte	0x04, 0x1c
        /*02e2*/ 	.short	(.L_68 - .L_67)


	//   ....[0]....
.L_67:
        /*02e4*/ 	.word	0x000082b0


	//   ....[1]....
        /*02e8*/ 	.word	0x00008350


	//----- nvinfo : EIATTR_REQNTID
	.align		4
.L_68:
        /*02ec*/ 	.byte	0x04, 0x10
        /*02ee*/ 	.short	(.L_70 - .L_69)
.L_69:
        /*02f0*/ 	.word	0x00000100
        /*02f4*/ 	.word	0x00000001
        /*02f8*/ 	.word	0x00000001
.L_70:


//--------------------- .nv.callgraph             --------------------------
	.section	.nv.callgraph,"",@"SHT_CUDA_CALLGRAPH"
	.align	4
	.sectionentsize	8
	.align		4
        /*0000*/ 	.word	0x00000000
	.align		4
        /*0004*/ 	.word	0xffffffff
	.align		4
        /*0008*/ 	.word	0x00000000
	.align		4
        /*000c*/ 	.word	0xfffffffe
	.align		4
        /*0010*/ 	.word	0x00000000
	.align		4
        /*0014*/ 	.word	0xfffffffd
	.align		4
        /*0018*/ 	.word	0x00000000
	.align		4
        /*001c*/ 	.word	0xfffffffc


//--------------------- .nv.rel.action            --------------------------
	.section	.nv.rel.action,"",@"SHT_CUDA_RELOCINFO"
	.align	8
	.sectionentsize	8
        /*0000*/ 	.byte	0x73, 0x00, 0x00, 0x00, 0x00, 0x00, 0x00, 0x00, 0x00, 0x00, 0x00, 0x11, 0x25, 0x00, 0x05, 0x36


//--------------------- .nv.constant4             --------------------------
	.section	.nv.constant4,"a",@progbits
	.align	8
	.align		8
.nv.constant4:
        /*0000*/ 	.dword	_$_str


//--------------------- .nv.constant0.attn_fwd    --------------------------
	.section	.nv.constant0.attn_fwd,"a",@progbits
	.sectionflags	@""
	.align	4
.nv.constant0.attn_fwd:
	.zero		488


//--------------------- .text.attn_fwd            --------------------------
	.section	.text.attn_fwd,"ax",@progbits
	.sectioninfo	@"SHI_REGISTERS=255"
	.align	128
        .global         attn_fwd
        .type           attn_fwd,@function
        .size           attn_fwd,(.L_x_3 - attn_fwd)
        .other          attn_fwd,@"STO_CUDA_ENTRY STV_DEFAULT"
attn_fwd:
.text.attn_fwd:
[----:B------:R-:W-:Y:S02]  /*0000*/  IMAD.MOV.U32 R1, RZ, RZ, c[0x0][0x28] ;  /* 0x00000a00ff017624 */ /* 0x000fe400078e00ff */
[----:B------:R-:W0:Y:S01]  /*0010*/  S2R R8, SR_TID.X ;  /* 0x0000000000087919 */ /* 0x000e220000002100 */
[----:B------:R-:W-:Y:S01]  /*0020*/  MOV R4, c[0x0][0x198] ;  /* 0x0000660000047a02 */ /* 0x000fe20000000f00 */
[----:B------:R-:W-:Y:S02]  /*0030*/  ULDC.64 UR4, c[0x0][0x118] ;  /* 0x0000460000047ab9 */ /* 0x000fe40000000a00 */
[----:B------:R-:W1:Y:S04]  /*0040*/  S2R R2, SR_CTAID.X ;  /* 0x0000000000027919 */ /* 0x000e680000002500 */
[----:B------:R-:W2:Y:S01]  /*0050*/  S2R R0, SR_CTAID.Y ;  /* 0x0000000000007919 */ /* 0x000ea20000002600 */
[----:B0-----:R-:W-:Y:S02]  /*0060*/  LOP3.LUT R165, R8, 0x3f, RZ, 0xc0, !PT ;  /* 0x0000003f08a57812 */ /* 0x001fe400078ec0ff */
[----:B------:R-:W-:-:S03]  /*0070*/  SHF.R.U32.HI R9, RZ, 0x6, R8 ;  /* 0x00000006ff097819 */ /* 0x000fc60000011608 */
[----:B-1----:R-:W-:Y:S01]  /*0080*/  IMAD R165, R2, 0x40, R165 ;  /* 0x0000004002a57824 */ /* 0x002fe200078e02a5 */
[----:B------:R-:W-:Y:S01]  /*0090*/  SGXT.U32 R9, R9, 0x2 ;  /* 0x000000020909781a */ /* 0x000fe20000000000 */
[----:B--2---:R-:W-:Y:S02]  /*00a0*/  IMAD R2, R0, c[0x0][0x190], RZ ;  /* 0x0000640000027a24 */ /* 0x004fe400078e02ff */
[----:B------:R-:W-:Y:S02]  /*00b0*/  IMAD R5, R165, c[0x0][0x194], RZ ;  /* 0x00006500a5057a24 */ /* 0x000fe400078e02ff */
[C---:B------:R-:W-:Y:S02]  /*00c0*/  IMAD.SHL.U32 R3, R2.reuse, 0x2, RZ ;  /* 0x0000000202037824 */ /* 0x040fe400078e00ff */
[----:B------:R-:W-:Y:S01]  /*00d0*/  IMAD R7, R9, c[0x0][0x198], RZ ;  /* 0x0000660009077a24 */ /* 0x000fe200078e02ff */
[----:B------:R-:W-:Y:S01]  /*00e0*/  SHF.L.U32 R6, R5, 0x1, RZ ;  /* 0x0000000105067819 */ /* 0x000fe200000006ff */
[----:B------:R-:W-:-:S03]  /*00f0*/  IMAD.HI R2, R2, 0x2, RZ ;  /* 0x0000000202027827 */ /* 0x000fc600078e02ff */
[----:B------:R-:W-:Y:S01]  /*0100*/  IADD3 R3, P0, P1, R6, c[0x0][0x160], R3 ;  /* 0x0000580006037a10 */ /* 0x000fe2000791e003 */
[----:B------:R-:W-:-:S04]  /*0110*/  IMAD.HI R5, R5, 0x2, RZ ;  /* 0x0000000205057827 */ /* 0x000fc800078e02ff */
[C---:B------:R-:W-:Y:S01]  /*0120*/  IMAD R11, R4.reuse, 0x4, R7 ;  /* 0x00000004040b7824 */ /* 0x040fe200078e0207 */
[----:B------:R-:W-:Y:S02]  /*0130*/  IADD3.X R2, R5, c[0x0][0x164], R2, P0, P1 ;  /* 0x0000590005027a10 */ /* 0x000fe400007e2402 */
[C---:B------:R-:W-:Y:S02]  /*0140*/  LEA R6, P0, R7.reuse, R3, 0x1 ;  /* 0x0000000307067211 */ /* 0x040fe400078008ff */
[C---:B------:R-:W-:Y:S02]  /*0150*/  LEA R13, R4.reuse, R11, 0x2 ;  /* 0x0000000b040d7211 */ /* 0x040fe400078e10ff */
[-C--:B------:R-:W-:Y:S02]  /*0160*/  LEA.HI.X.SX32 R7, R7, R2.reuse, 0x1, P0 ;  /* 0x0000000207077211 */ /* 0x080fe400000f0eff */
[-C--:B------:R-:W-:Y:S01]  /*0170*/  LEA R14, P1, R13, R3.reuse, 0x1 ;  /* 0x000000030d0e7211 */ /* 0x080fe200078208ff */
[----:B------:R-:W-:Y:S01]  /*0180*/  IMAD R5, R4, 0x4, R13 ;  /* 0x0000000404057824 */ /* 0x000fe200078e020d */
[----:B------:R-:W-:Y:S01]  /*0190*/  LEA R16, P0, R11, R3, 0x1 ;  /* 0x000000030b107211 */ /* 0x000fe200078008ff */
[----:B------:R0:W2:Y:S01]  /*01a0*/  LDG.E.U16 R10, [R6.64] ;  /* 0x00000004060a7981 */ /* 0x0000a2000c1e1500 */
[----:B------:R-:W-:-:S02]  /*01b0*/  LEA.HI.X.SX32 R15, R13, R2, 0x1, P1 ;  /* 0x000000020d0f7211 */ /* 0x000fc400008f0eff */
[-C--:B------:R-:W-:Y:S02]  /*01c0*/  LEA.HI.X.SX32 R17, R11, R2.reuse, 0x1, P0 ;  /* 0x000000020b117211 */ /* 0x080fe400000f0eff */
[C---:B------:R-:W-:Y:S01]  /*01d0*/  LEA R18, P0, R5.reuse, R3, 0x1 ;  /* 0x0000000305127211 */ /* 0x040fe200078008ff */
[----:B------:R1:W3:Y:S01]  /*01e0*/  LDG.E.U16 R11, [R14.64] ;  /* 0x000000040e0b7981 */ /* 0x0002e2000c1e1500 */
[C---:B------:R-:W-:Y:S02]  /*01f0*/  LEA R13, R4.reuse, R5, 0x2 ;  /* 0x00000005040d7211 */ /* 0x040fe400078e10ff */
[----:B------:R-:W-:Y:S01]  /*0200*/  LEA.HI.X.SX32 R19, R5, R2, 0x1, P0 ;  /* 0x0000000205137211 */ /* 0x000fe200000f0eff */
[----:B------:R4:W5:Y:S02]  /*0210*/  LDG.E.U16 R12, [R16.64] ;  /* 0x00000004100c7981 */ /* 0x000964000c1e1500 */
[----:B------:R-:W-:Y:S01]  /*0220*/  IMAD R5, R4, 0x4, R13 ;  /* 0x0000000404057824 */ /* 0x000fe200078e020d */
[----:B------:R-:W-:-:S04]  /*0230*/  LEA R20, P0, R13, R3, 0x1 ;  /* 0x000000030d147211 */ /* 0x000fc800078008ff */
[C---:B------:R-:W-:Y:S02]  /*0240*/  LEA R23, R4.reuse, R5, 0x2 ;  /* 0x0000000504177211 */ /* 0x040fe400078e10ff */
[-C--:B------:R-:W-:Y:S02]  /*0250*/  LEA.HI.X.SX32 R21, R13, R2.reuse, 0x1, P0 ;  /* 0x000000020d157211 */ /* 0x080fe400000f0eff */
[CC--:B0-----:R-:W-:Y:S01]  /*0260*/  LEA R6, P0, R5.reuse, R3.reuse, 0x1 ;  /* 0x0000000305067211 */ /* 0x0c1fe200078008ff */
[C---:B------:R-:W-:Y:S01]  /*0270*/  IMAD R25, R4.reuse, 0x4, R23 ;  /* 0x0000000404197824 */ /* 0x040fe200078e0217 */
[----:B------:R0:W2:Y:S02]  /*0280*/  LDG.E.U16 R13, [R18.64] ;  /* 0x00000004120d7981 */ /* 0x0000a4000c1e1500 */
[----:B------:R-:W-:Y:S02]  /*0290*/  LEA.HI.X.SX32 R7, R5, R2, 0x1, P0 ;  /* 0x0000000205077211 */ /* 0x000fe400000f0eff */
[----:B------:R-:W-:Y:S01]  /*02a0*/  LEA R24, P0, R25, R3, 0x1 ;  /* 0x0000000319187211 */ /* 0x000fe200078008ff */
[----:B-1----:R1:W2:Y:S01]  /*02b0*/  LDG.E.U16 R14, [R20.64] ;  /* 0x00000004140e7981 */ /* 0x0022a2000c1e1500 */
[----:B------:R-:W-:-:S02]  /*02c0*/  LEA R5, R4, R25, 0x2 ;  /* 0x0000001904057211 */ /* 0x000fc400078e10ff */
[-C--:B------:R-:W-:Y:S01]  /*02d0*/  LEA.HI.X.SX32 R25, R25, R2.reuse, 0x1, P0 ;  /* 0x0000000219197211 */ /* 0x080fe200000f0eff */
[----:B------:R1:W2:Y:S01]  /*02e0*/  LDG.E.U16 R15, [R6.64] ;  /* 0x00000004060f7981 */ /* 0x0002a2000c1e1500 */
[-C--:B------:R-:W-:Y:S01]  /*02f0*/  LEA R26, P0, R5, R3.reuse, 0x1 ;  /* 0x00000003051a7211 */ /* 0x080fe200078008ff */
[C---:B0-----:R-:W-:Y:S01]  /*0300*/  IMAD R19, R4.reuse, 0x4, R5 ;  /* 0x0000000404137824 */ /* 0x041fe200078e0205 */
[----:B------:R-:W-:Y:S01]  /*0310*/  LEA R22, P1, R23, R3, 0x1 ;  /* 0x0000000317167211 */ /* 0x000fe200078208ff */
[----:B----4-:R0:W4:Y:S01]  /*0320*/  LDG.E.U16 R17, [R24.64] ;  /* 0x0000000418117981 */ /* 0x010122000c1e1500 */
[-C--:B------:R-:W-:Y:S02]  /*0330*/  LEA.HI.X.SX32 R27, R5, R2.reuse, 0x1, P0 ;  /* 0x00000002051b7211 */ /* 0x080fe400000f0eff */
[C---:B------:R-:W-:Y:S02]  /*0340*/  LEA R5, R4.reuse, R19, 0x2 ;  /* 0x0000001304057211 */ /* 0x040fe400078e10ff */
[-C--:B------:R-:W-:Y:S01]  /*0350*/  LEA.HI.X.SX32 R23, R23, R2.reuse, 0x1, P1 ;  /* 0x0000000217177211 */ /* 0x080fe200008f0eff */
[----:B------:R0:W2:Y:S01]  /*0360*/  LDG.E.U16 R18, [R26.64] ;  /* 0x000000041a127981 */ /* 0x0000a2000c1e1500 */
[-C--:B------:R-:W-:Y:S01]  /*0370*/  LEA R28, P0, R19, R3.reuse, 0x1 ;  /* 0x00000003131c7211 */ /* 0x080fe200078008ff */
[----:B-1----:R-:W-:Y:S01]  /*0380*/  IMAD R21, R4, 0x4, R5 ;  /* 0x0000000404157824 */ /* 0x002fe200078e0205 */
[----:B------:R-:W-:Y:S01]  /*0390*/  LEA R30, P1, R5, R3, 0x1 ;  /* 0x00000003051e7211 */ /* 0x000fe200078208ff */
[----:B------:R1:W2:Y:S01]  /*03a0*/  LDG.E.U16 R16, [R22.64] ;  /* 0x0000000416107981 */ /* 0x0002a2000c1e1500 */
[----:B------:R-:W-:-:S02]  /*03b0*/  LEA.HI.X.SX32 R29, R19, R2, 0x1, P0 ;  /* 0x00000002131d7211 */ /* 0x000fc400000f0eff */
[-C--:B------:R-:W-:Y:S02]  /*03c0*/  LEA.HI.X.SX32 R31, R5, R2.reuse, 0x1, P1 ;  /* 0x00000002051f7211 */ /* 0x080fe400008f0eff */
[C---:B------:R-:W-:Y:S01]  /*03d0*/  LEA R6, P0, R21.reuse, R3, 0x1 ;  /* 0x0000000315067211 */ /* 0x040fe200078008ff */
[----:B------:R0:W2:Y:S01]  /*03e0*/  LDG.E.U16 R19, [R28.64] ;  /* 0x000000041c137981 */ /* 0x0000a2000c1e1500 */
[C---:B------:R-:W-:Y:S02]  /*03f0*/  LEA R5, R4.reuse, R21, 0x2 ;  /* 0x0000001504057211 */ /* 0x040fe400078e10ff */
[-C--:B------:R-:W-:Y:S01]  /*0400*/  LEA.HI.X.SX32 R7, R21, R2.reuse, 0x1, P0 ;  /* 0x0000000215077211 */ /* 0x080fe200000f0eff */
[----:B------:R0:W2:Y:S01]  /*0410*/  LDG.E.U16 R20, [R30.64] ;  /* 0x000000041e147981 */ /* 0x0000a2000c1e1500 */
[C---:B------:R-:W-:Y:S01]  /*0420*/  LEA R32, P0, R5.reuse, R3, 0x1 ;  /* 0x0000000305207211 */ /* 0x040fe200078008ff */
[----:B-1----:R-:W-:Y:S02]  /*0430*/  IMAD R23, R4, 0x4, R5 ;  /* 0x0000000404177824 */ /* 0x002fe400078e0205 */
[----:B------:R1:W2:Y:S01]  /*0440*/  LDG.E.U16 R21, [R6.64] ;  /* 0x0000000406157981 */ /* 0x0002a2000c1e1500 */
[----:B------:R-:W-:-:S02]  /*0450*/  LEA.HI.X.SX32 R33, R5, R2, 0x1, P0 ;  /* 0x0000000205217211 */ /* 0x000fc400000f0eff */
[C---:B------:R-:W-:Y:S02]  /*0460*/  LEA R5, R4.reuse, R23, 0x2 ;  /* 0x0000001704057211 */ /* 0x040fe400078e10ff */
[-C--:B0-----:R-:W-:Y:S01]  /*0470*/  LEA R26, P0, R23, R3.reuse, 0x1 ;  /* 0x00000003171a7211 */ /* 0x081fe200078008ff */
[----:B------:R0:W2:Y:S01]  /*0480*/  LDG.E.U16 R22, [R32.64] ;  /* 0x0000000420167981 */ /* 0x0000a2000c1e1500 */
[-C--:B------:R-:W-:Y:S01]  /*0490*/  LEA R34, P1, R5, R3.reuse, 0x1 ;  /* 0x0000000305227211 */ /* 0x080fe200078208ff */
[C---:B------:R-:W-:Y:S01]  /*04a0*/  IMAD R25, R4.reuse, 0x4, R5 ;  /* 0x0000000404197824 */ /* 0x040fe200078e0205 */
[-C--:B------:R-:W-:Y:S02]  /*04b0*/  LEA.HI.X.SX32 R27, R23, R2.reuse, 0x1, P0 ;  /* 0x00000002171b7211 */ /* 0x080fe400000f0eff */
[----:B------:R-:W-:Y:S02]  /*04c0*/  LEA.HI.X.SX32 R35, R5, R2, 0x1, P1 ;  /* 0x0000000205237211 */ /* 0x000fe400008f0eff */
[----:B------:R-:W-:Y:S01]  /*04d0*/  LEA R28, P0, R25, R3, 0x1 ;  /* 0x00000003191c7211 */ /* 0x000fe200078008ff */
[----:B------:R0:W2:Y:S01]  /*04e0*/  LDG.E.U16 R23, [R26.64] ;  /* 0x000000041a177981 */ /* 0x0000a2000c1e1500 */
[----:B------:R-:W-:-:S02]  /*04f0*/  LEA R5, R4, R25, 0x2 ;  /* 0x0000001904057211 */ /* 0x000fc400078e10ff */
[-C--:B------:R-:W-:Y:S01]  /*0500*/  LEA.HI.X.SX32 R29, R25, R2.reuse, 0x1, P0 ;  /* 0x00000002191d7211 */ /* 0x080fe200000f0eff */
[----:B------:R0:W2:Y:S01]  /*0510*/  LDG.E.U16 R24, [R34.64] ;  /* 0x0000000422187981 */ /* 0x0000a2000c1e1500 */
[C---:B-1----:R-:W-:Y:S01]  /*0520*/  LEA R6, P0, R5.reuse, R3, 0x1 ;  /* 0x0000000305067211 */ /* 0x042fe200078008ff */
[C---:B------:R-:W-:Y:S02]  /*0530*/  IMAD R31, R4.reuse, 0x4, R5 ;  /* 0x00000004041f7824 */ /* 0x040fe400078e0205 */
[----:B------:R1:W2:Y:S01]  /*0540*/  LDG.E.U16 R25, [R28.64] ;  /* 0x000000041c197981 */ /* 0x0002a2000c1e1500 */
[-C--:B------:R-:W-:Y:S02]  /*0550*/  LEA.HI.X.SX32 R7, R5, R2.reuse, 0x1, P0 ;  /* 0x0000000205077211 */ /* 0x080fe400000f0eff */
[C---:B------:R-:W-:Y:S02]  /*0560*/  LEA R5, R4.reuse, R31, 0x2 ;  /* 0x0000001f04057211 */ /* 0x040fe400078e10ff */
[-C--:B------:R-:W-:Y:S01]  /*0570*/  LEA R30, P0, R31, R3.reuse, 0x1 ;  /* 0x000000031f1e7211 */ /* 0x080fe200078008ff */
[----:B------:R1:W2:Y:S01]  /*0580*/  LDG.E.U16 R40, [R6.64] ;  /* 0x0000000406287981 */ /* 0x0002a2000c1e1500 */
[----:B0-----:R-:W-:Y:S01]  /*0590*/  LEA R32, P1, R5, R3, 0x1 ;  /* 0x0000000305207211 */ /* 0x001fe200078208ff */
[----:B------:R-:W-:Y:S01]  /*05a0*/  IMAD R37, R4, 0x4, R5 ;  /* 0x0000000404257824 */ /* 0x000fe200078e0205 */
[----:B------:R-:W-:-:S02]  /*05b0*/  LEA.HI.X.SX32 R31, R31, R2, 0x1, P0 ;  /* 0x000000021f1f7211 */ /* 0x000fc400000f0eff */
[-C--:B------:R-:W-:Y:S02]  /*05c0*/  LEA.HI.X.SX32 R33, R5, R2.reuse, 0x1, P1 ;  /* 0x0000000205217211 */ /* 0x080fe400008f0eff */
[C---:B------:R-:W-:Y:S01]  /*05d0*/  LEA R26, P0, R37.reuse, R3, 0x1 ;  /* 0x00000003251a7211 */ /* 0x040fe200078008ff */
[----:B------:R0:W2:Y:S01]  /*05e0*/  LDG.E.U16 R42, [R30.64] ;  /* 0x000000041e2a7981 */ /* 0x0000a2000c1e1500 */
[C---:B------:R-:W-:Y:S02]  /*05f0*/  LEA R5, R4.reuse, R37, 0x2 ;  /* 0x0000002504057211 */ /* 0x040fe400078e10ff */
[-C--:B------:R-:W-:Y:S01]  /*0600*/  LEA.HI.X.SX32 R27, R37, R2.reuse, 0x1, P0 ;  /* 0x00000002251b7211 */ /* 0x080fe200000f0eff */
[----:B------:R0:W2:Y:S01]  /*0610*/  LDG.E.U16 R44, [R32.64] ;  /* 0x00000004202c7981 */ /* 0x0000a2000c1e1500 */
[C---:B-1----:R-:W-:Y:S01]  /*0620*/  LEA R28, P0, R5.reuse, R3, 0x1 ;  /* 0x00000003051c7211 */ /* 0x042fe200078008ff */
[----:B------:R-:W-:Y:S02]  /*0630*/  IMAD R35, R4, 0x4, R5 ;  /* 0x0000000404237824 */ /* 0x000fe400078e0205 */
[----:B------:R1:W2:Y:S01]  /*0640*/  LDG.E.U16 R46, [R26.64] ;  /* 0x000000041a2e7981 */ /* 0x0002a2000c1e1500 */
[----:B------:R-:W-:-:S02]  /*0650*/  LEA.HI.X.SX32 R29, R5, R2, 0x1, P0 ;  /* 0x00000002051d7211 */ /* 0x000fc400000f0eff */
[C---:B------:R-:W-:Y:S02]  /*0660*/  LEA R5, R4.reuse, R35, 0x2 ;  /* 0x0000002304057211 */ /* 0x040fe400078e10ff */
[-C--:B------:R-:W-:Y:S01]  /*0670*/  LEA R6, P0, R35, R3.reuse, 0x1 ;  /* 0x0000000323067211 */ /* 0x080fe200078008ff */
[----:B------:R1:W2:Y:S01]  /*0680*/  LDG.E.U16 R48, [R28.64] ;  /* 0x000000041c307981 */ /* 0x0002a2000c1e1500 */
[-C--:B------:R-:W-:Y:S01]  /*0690*/  LEA R34, P1, R5, R3.reuse, 0x1 ;  /* 0x0000000305227211 */ /* 0x080fe200078208ff */
[C---:B------:R-:W-:Y:S01]  /*06a0*/  IMAD R37, R4.reuse, 0x4, R5 ;  /* 0x0000000404257824 */ /* 0x040fe200078e0205 */
[-C--:B------:R-:W-:Y:S02]  /*06b0*/  LEA.HI.X.SX32 R7, R35, R2.reuse, 0x1, P0 ;  /* 0x0000000223077211 */ /* 0x080fe400000f0eff */
[----:B------:R-:W-:Y:S02]  /*06c0*/  LEA.HI.X.SX32 R35, R5, R2, 0x1, P1 ;  /* 0x0000000205237211 */ /* 0x000fe400008f0eff */
[----:B0-----:R-:W-:Y:S01]  /*06d0*/  LEA R30, P0, R37, R3, 0x1 ;  /* 0x00000003251e7211 */ /* 0x001fe200078008ff */
[----:B------:R0:W2:Y:S01]  /*06e0*/  LDG.E.U16 R50, [R6.64] ;  /* 0x0000000406327981 */ /* 0x0000a2000c1e1500 */
[----:B------:R-:W-:-:S02]  /*06f0*/  LEA R5, R4, R37, 0x2 ;  /* 0x0000002504057211 */ /* 0x000fc400078e10ff */
[-C--:B------:R-:W-:Y:S01]  /*0700*/  LEA.HI.X.SX32 R31, R37, R2.reuse, 0x1, P0 ;  /* 0x00000002251f7211 */ /* 0x080fe200000f0eff */
[----:B------:R0:W2:Y:S01]  /*0710*/  LDG.E.U16 R52, [R34.64] ;  /* 0x0000000422347981 */ /* 0x0000a2000c1e1500 */
[C---:B-1----:R-:W-:Y:S01]  /*0720*/  LEA R26, P0, R5.reuse, R3, 0x1 ;  /* 0x00000003051a7211 */ /* 0x042fe200078008ff */
[C---:B------:R-:W-:Y:S02]  /*0730*/  IMAD R33, R4.reuse, 0x4, R5 ;  /* 0x0000000404217824 */ /* 0x040fe400078e0205 */
[----:B------:R1:W3:Y:S01]  /*0740*/  LDG.E.U16 R54, [R30.64] ;  /* 0x000000041e367981 */ /* 0x0002e2000c1e1500 */
[-C--:B------:R-:W-:Y:S02]  /*0750*/  LEA.HI.X.SX32 R27, R5, R2.reuse, 0x1, P0 ;  /* 0x00000002051b7211 */ /* 0x080fe400000f0eff */
[C---:B------:R-:W-:Y:S02]  /*0760*/  LEA R5, R4.reuse, R33, 0x2 ;  /* 0x0000002104057211 */ /* 0x040fe400078e10ff */
[-C--:B------:R-:W-:Y:S01]  /*0770*/  LEA R28, P0, R33, R3.reuse, 0x1 ;  /* 0x00000003211c7211 */ /* 0x080fe200078008ff */
[----:B------:R1:W4:Y:S01]  /*0780*/  LDG.E.U16 R56, [R26.64] ;  /* 0x000000041a387981 */ /* 0x000322000c1e1500 */
[----:B------:R-:W-:Y:S01]  /*0790*/  LEA R32, P1, R5, R3, 0x1 ;  /* 0x0000000305207211 */ /* 0x000fe200078208ff */
[----:B------:R-:W-:Y:S01]  /*07a0*/  IMAD R37, R4, 0x4, R5 ;  /* 0x0000000404257824 */ /* 0x000fe200078e0205 */
[----:B------:R-:W-:-:S02]  /*07b0*/  LEA.HI.X.SX32 R29, R33, R2, 0x1, P0 ;  /* 0x00000002211d7211 */ /* 0x000fc400000f0eff */
[-C--:B------:R-:W-:Y:S02]  /*07c0*/  LEA.HI.X.SX32 R33, R5, R2.reuse, 0x1, P1 ;  /* 0x0000000205217211 */ /* 0x080fe400008f0eff */
[C---:B0-----:R-:W-:Y:S01]  /*07d0*/  LEA R6, P0, R37.reuse, R3, 0x1 ;  /* 0x0000000325067211 */ /* 0x041fe200078008ff */
[----:B------:R0:W4:Y:S01]  /*07e0*/  LDG.E.U16 R57, [R28.64] ;  /* 0x000000041c397981 */ /* 0x000122000c1e1500 */
[C---:B------:R-:W-:Y:S02]  /*07f0*/  LEA R5, R4.reuse, R37, 0x2 ;  /* 0x0000002504057211 */ /* 0x040fe400078e10ff */
[-C--:B------:R-:W-:Y:S01]  /*0800*/  LEA.HI.X.SX32 R7, R37, R2.reuse, 0x1, P0 ;  /* 0x0000000225077211 */ /* 0x080fe200000f0eff */
[----:B------:R0:W4:Y:S01]  /*0810*/  LDG.E.U16 R58, [R32.64] ;  /* 0x00000004203a7981 */ /* 0x000122000c1e1500 */
[C---:B-1----:R-:W-:Y:S01]  /*0820*/  LEA R30, P0, R5.reuse, R3, 0x1 ;  /* 0x00000003051e7211 */ /* 0x042fe200078008ff */
[----:B------:R-:W-:Y:S02]  /*0830*/  IMAD R35, R4, 0x4, R5 ;  /* 0x0000000404237824 */ /* 0x000fe400078e0205 */
[----:B------:R1:W4:Y:S01]  /*0840*/  LDG.E.U16 R59, [R6.64] ;  /* 0x00000004063b7981 */ /* 0x000322000c1e1500 */
[----:B------:R-:W-:-:S02]  /*0850*/  LEA.HI.X.SX32 R31, R5, R2, 0x1, P0 ;  /* 0x00000002051f7211 */ /* 0x000fc400000f0eff */
[C---:B------:R-:W-:Y:S02]  /*0860*/  LEA R5, R4.reuse, R35, 0x2 ;  /* 0x0000002304057211 */ /* 0x040fe400078e10ff */
[-C--:B------:R-:W-:Y:S01]  /*0870*/  LEA R26, P0, R35, R3.reuse, 0x1 ;  /* 0x00000003231a7211 */ /* 0x080fe200078008ff */
[----:B------:R0:W4:Y:S02]  /*0880*/  LDG.E.U16 R60, [R30.64] ;  /* 0x000000041e3c7981 */ /* 0x000124000c1e1500 */
[----:B------:R-:W-:Y:S01]  /*0890*/  IMAD R37, R4, 0x4, R5 ;  /* 0x0000000404257824 */ /* 0x000fe200078e0205 */
[----:B------:R-:W-:-:S04]  /*08a0*/  LEA R34, P1, R5, R3, 0x1 ;  /* 0x0000000305227211 */ /* 0x000fc800078208ff */
[C---:B------:R-:W-:Y:S02]  /*08b0*/  LEA R39, R4.reuse, R37, 0x2 ;  /* 0x0000002504277211 */ /* 0x040fe400078e10ff */
[-C--:B------:R-:W-:Y:S02]  /*08c0*/  LEA.HI.X.SX32 R27, R35, R2.reuse, 0x1, P0 ;  /* 0x00000002231b7211 */ /* 0x080fe400000f0eff */
[-C--:B------:R-:W-:Y:S01]  /*08d0*/  LEA.HI.X.SX32 R35, R5, R2.reuse, 0x1, P1 ;  /* 0x0000000205237211 */ /* 0x080fe200008f0eff */
[C---:B------:R-:W-:Y:S01]  /*08e0*/  IMAD R5, R4.reuse, 0x4, R39 ;  /* 0x0000000404057824 */ /* 0x040fe200078e0227 */
[C---:B0-----:R-:W-:Y:S01]  /*08f0*/  LEA R28, P0, R37.reuse, R3, 0x1 ;  /* 0x00000003251c7211 */ /* 0x041fe200078008ff */
[----:B------:R0:W4:Y:S03]  /*0900*/  LDG.E.U16 R61, [R26.64] ;  /* 0x000000041a3d7981 */ /* 0x000126000c1e1500 */
[----:B------:R-:W-:Y:S01]  /*0910*/  LEA R33, R4, R5, 0x2 ;  /* 0x0000000504217211 */ /* 0x000fe200078e10ff */
[----:B------:R0:W4:Y:S01]  /*0920*/  LDG.E.U16 R62, [R34.64] ;  /* 0x00000004223e7981 */ /* 0x000122000c1e1500 */
[----:B------:R-:W-:-:S02]  /*0930*/  LEA.HI.X.SX32 R29, R37, R2, 0x1, P0 ;  /* 0x00000002251d7211 */ /* 0x000fc400000f0eff */
[CC--:B-1----:R-:W-:Y:S01]  /*0940*/  LEA R6, P0, R39.reuse, R3.reuse, 0x1 ;  /* 0x0000000327067211 */ /* 0x0c2fe200078008ff */
[C---:B------:R-:W-:Y:S02]  /*0950*/  IMAD R37, R4.reuse, 0x4, R33 ;  /* 0x0000000404257824 */ /* 0x040fe400078e0221 */
[----:B------:R1:W5:Y:S01]  /*0960*/  LDG.E.U16 R63, [R28.64] ;  /* 0x000000041c3f7981 */ /* 0x000362000c1e1500 */
[-C--:B------:R-:W-:Y:S02]  /*0970*/  LEA.HI.X.SX32 R7, R39, R2.reuse, 0x1, P0 ;  /* 0x0000000227077211 */ /* 0x080fe400000f0eff */
[C---:B------:R-:W-:Y:S02]  /*0980*/  LEA R30, P0, R5.reuse, R3, 0x1 ;  /* 0x00000003051e7211 */ /* 0x040fe400078008ff */
[----:B------:R-:W-:Y:S01]  /*0990*/  LEA R39, R4, R37, 0x2 ;  /* 0x0000002504277211 */ /* 0x000fe200078e10ff */
[----:B------:R1:W5:Y:S01]  /*09a0*/  LDG.E.U16 R64, [R6.64] ;  /* 0x0000000406407981 */ /* 0x000362000c1e1500 */
[----:B------:R-:W-:-:S03]  /*09b0*/  LEA.HI.X.SX32 R31, R5, R2, 0x1, P0 ;  /* 0x00000002051f7211 */ /* 0x000fc600000f0eff */
[C---:B------:R-:W-:Y:S01]  /*09c0*/  IMAD R5, R4.reuse, 0x4, R39 ;  /* 0x0000000404057824 */ /* 0x040fe200078e0227 */
[C---:B0-----:R-:W-:Y:S01]  /*09d0*/  LEA R26, P0, R37.reuse, R3, 0x1 ;  /* 0x00000003251a7211 */ /* 0x041fe200078008ff */
[----:B------:R0:W5:Y:S03]  /*09e0*/  LDG.E.U16 R65, [R30.64] ;  /* 0x000000041e417981 */ /* 0x000166000c1e1500 */
[----:B------:R-:W-:Y:S02]  /*09f0*/  LEA R35, R4, R5, 0x2 ;  /* 0x0000000504237211 */ /* 0x000fe400078e10ff */
[----:B------:R-:W-:-:S03]  /*0a00*/  LEA.HI.X.SX32 R27, R37, R2, 0x1, P0 ;  /* 0x00000002251b7211 */ /* 0x000fc600000f0eff */
[C---:B------:R-:W-:Y:S01]  /*0a10*/  IMAD R37, R4.reuse, 0x4, R35 ;  /* 0x0000000404257824 */ /* 0x040fe200078e0223 */
[C---:B-1----:R-:W-:Y:S01]  /*0a20*/  LEA R28, P0, R39.reuse, R3, 0x1 ;  /* 0x00000003271c7211 */ /* 0x042fe200078008ff */
[----:B------:R1:W5:Y:S03]  /*0a30*/  LDG.E.U16 R67, [R26.64] ;  /* 0x000000041a437981 */ /* 0x000366000c1e1500 */
[----:B------:R-:W-:Y:S02]  /*0a40*/  LEA R41, R4, R37, 0x2 ;  /* 0x0000002504297211 */ /* 0x000fe400078e10ff */
[----:B------:R-:W-:-:S03]  /*0a50*/  LEA.HI.X.SX32 R29, R39, R2, 0x1, P0 ;  /* 0x00000002271d7211 */ /* 0x000fc600000f0eff */
[C---:B------:R-:W-:Y:S01]  /*0a60*/  IMAD R39, R4.reuse, 0x4, R41 ;  /* 0x0000000404277824 */ /* 0x040fe200078e0229 */
[C---:B------:R-:W-:Y:S01]  /*0a70*/  LEA R6, P0, R5.reuse, R3, 0x1 ;  /* 0x0000000305067211 */ /* 0x040fe200078008ff */
[----:B------:R1:W5:Y:S03]  /*0a80*/  LDG.E.U16 R68, [R28.64] ;  /* 0x000000041c447981 */ /* 0x000366000c1e1500 */
[----:B------:R-:W-:Y:S02]  /*0a90*/  LEA R43, R4, R39, 0x2 ;  /* 0x00000027042b7211 */ /* 0x000fe400078e10ff */
[----:B------:R-:W-:-:S03]  /*0aa0*/  LEA.HI.X.SX32 R7, R5, R2, 0x1, P0 ;  /* 0x0000000205077211 */ /* 0x000fc600000f0eff */
[C---:B------:R-:W-:Y:S01]  /*0ab0*/  IMAD R5, R4.reuse, 0x4, R43 ;  /* 0x0000000404057824 */ /* 0x040fe200078e022b */
[C---:B0-----:R-:W-:Y:S01]  /*0ac0*/  LEA R30, P0, R37.reuse, R3, 0x1 ;  /* 0x00000003251e7211 */ /* 0x041fe200078008ff */
[----:B------:R0:W5:Y:S03]  /*0ad0*/  LDG.E.U16 R69, [R6.64] ;  /* 0x0000000406457981 */ /* 0x000166000c1e1500 */
[C---:B------:R-:W-:Y:S02]  /*0ae0*/  LEA R45, R4.reuse, R5, 0x2 ;  /* 0x00000005042d7211 */ /* 0x040fe400078e10ff */
[-C--:B------:R-:W-:Y:S02]  /*0af0*/  LEA.HI.X.SX32 R31, R37, R2.reuse, 0x1, P0 ;  /* 0x00000002251f7211 */ /* 0x080fe400000f0eff */
[-C--:B-1----:R-:W-:Y:S01]  /*0b00*/  LEA R26, P0, R41, R3.reuse, 0x1 ;  /* 0x00000003291a7211 */ /* 0x082fe200078008ff */
[----:B------:R-:W-:Y:S01]  /*0b10*/  IMAD R37, R4, 0x4, R45 ;  /* 0x0000000404257824 */ /* 0x000fe200078e022d */
[----:B------:R-:W-:Y:S01]  /*0b20*/  LEA R32, P1, R33, R3, 0x1 ;  /* 0x0000000321207211 */ /* 0x000fe200078208ff */
[----:B------:R1:W5:Y:S01]  /*0b30*/  LDG.E.U16 R71, [R30.64] ;  /* 0x000000041e477981 */ /* 0x000362000c1e1500 */
[----:B------:R-:W-:-:S02]  /*0b40*/  LEA.HI.X.SX32 R27, R41, R2, 0x1, P0 ;  /* 0x00000002291b7211 */ /* 0x000fc400000f0eff */
[C---:B------:R-:W-:Y:S02]  /*0b50*/  LEA R41, R4.reuse, R37, 0x2 ;  /* 0x0000002504297211 */ /* 0x040fe400078e10ff */
[-C--:B------:R-:W-:Y:S01]  /*0b60*/  LEA.HI.X.SX32 R33, R33, R2.reuse, 0x1, P1 ;  /* 0x0000000221217211 */ /* 0x080fe200008f0eff */
[----:B------:R1:W5:Y:S01]  /*0b70*/  LDG.E.U16 R72, [R26.64] ;  /* 0x000000041a487981 */ /* 0x000362000c1e1500 */
[-C--:B------:R-:W-:Y:S01]  /*0b80*/  LEA R34, P1, R35, R3.reuse, 0x1 ;  /* 0x0000000323227211 */ /* 0x080fe200078208ff */
[----:B------:R-:W-:Y:S01]  /*0b90*/  IMAD R47, R4, 0x4, R41 ;  /* 0x00000004042f7824 */ /* 0x000fe200078e0229 */
[----:B------:R-:W-:Y:S01]  /*0ba0*/  LEA R28, P0, R39, R3, 0x1 ;  /* 0x00000003271c7211 */ /* 0x000fe200078008ff */
[----:B------:R1:W5:Y:S01]  /*0bb0*/  LDG.E.U16 R66, [R32.64] ;  /* 0x0000000420427981 */ /* 0x000362000c1e1500 */
[-C--:B------:R-:W-:Y:S02]  /*0bc0*/  LEA.HI.X.SX32 R35, R35, R2.reuse, 0x1, P1 ;  /* 0x0000000223237211 */ /* 0x080fe400008f0eff */
[----:B------:R-:W-:-:S02]  /*0bd0*/  LEA.HI.X.SX32 R29, R39, R2, 0x1, P0 ;  /* 0x00000002271d7211 */ /* 0x000fc400000f0eff */
[C---:B0-----:R-:W-:Y:S01]  /*0be0*/  LEA R6, P1, R43.reuse, R3, 0x1 ;  /* 0x000000032b067211 */ /* 0x041fe200078208ff */
[----:B------:R0:W5:Y:S01]  /*0bf0*/  LDG.E.U16 R70, [R34.64] ;  /* 0x0000000422467981 */ /* 0x000162000c1e1500 */
[C---:B------:R-:W-:Y:S02]  /*0c00*/  LEA R39, R4.reuse, R47, 0x2 ;  /* 0x0000002f04277211 */ /* 0x040fe400078e10ff */
[-C--:B------:R-:W-:Y:S01]  /*0c10*/  LEA.HI.X.SX32 R7, R43, R2.reuse, 0x1, P1 ;  /* 0x000000022b077211 */ /* 0x080fe200008f0eff */
[----:B------:R0:W5:Y:S01]  /*0c20*/  LDG.E.U16 R73, [R28.64] ;  /* 0x000000041c497981 */ /* 0x000162000c1e1500 */
[C---:B-1----:R-:W-:Y:S01]  /*0c30*/  LEA R32, P0, R5.reuse, R3, 0x1 ;  /* 0x0000000305207211 */ /* 0x042fe200078008ff */
[----:B------:R-:W-:Y:S02]  /*0c40*/  IMAD R43, R4, 0x4, R39 ;  /* 0x00000004042b7824 */ /* 0x000fe400078e0227 */
[----:B------:R1:W5:Y:S01]  /*0c50*/  LDG.E.U16 R74, [R6.64] ;  /* 0x00000004064a7981 */ /* 0x000362000c1e1500 */
[----:B------:R-:W-:-:S02]  /*0c60*/  LEA.HI.X.SX32 R33, R5, R2, 0x1, P0 ;  /* 0x0000000205217211 */ /* 0x000fc400000f0eff */
[C---:B------:R-:W-:Y:S02]  /*0c70*/  LEA R30, P0, R45.reuse, R3, 0x1 ;  /* 0x000000032d1e7211 */ /* 0x040fe400078008ff */
[----:B------:R-:W-:Y:S01]  /*0c80*/  LEA R5, R4, R43, 0x2 ;  /* 0x0000002b04057211 */ /* 0x000fe200078e10ff */
[----:B------:R0:W5:Y:S01]  /*0c90*/  LDG.E.U16 R75, [R32.64] ;  /* 0x00000004204b7981 */ /* 0x000162000c1e1500 */
[----:B------:R-:W-:-:S03]  /*0ca0*/  LEA.HI.X.SX32 R31, R45, R2, 0x1, P0 ;  /* 0x000000022d1f7211 */ /* 0x000fc600000f0eff */
[C---:B------:R-:W-:Y:S01]  /*0cb0*/  IMAD R45, R4.reuse, 0x4, R5 ;  /* 0x00000004042d7824 */ /* 0x040fe200078e0205 */
[----:B------:R-:W-:Y:S01]  /*0cc0*/  LEA R26, P0, R37, R3, 0x1 ;  /* 0x00000003251a7211 */ /* 0x000fe200078008ff */
[----:B------:R0:W5:Y:S03]  /*0cd0*/  LDG.E.U16 R76, [R30.64] ;  /* 0x000000041e4c7981 */ /* 0x000166000c1e1500 */
[----:B------:R-:W-:-:S05]  /*0ce0*/  LEA R49, R4, R45, 0x2 ;  /* 0x0000002d04317211 */ /* 0x000fca00078e10ff */
[C---:B------:R-:W-:Y:S01]  /*0cf0*/  IMAD R51, R4.reuse, 0x4, R49 ;  /* 0x0000000404337824 */ /* 0x040fe200078e0231 */
[-C--:B------:R-:W-:Y:S02]  /*0d00*/  LEA.HI.X.SX32 R27, R37, R2.reuse, 0x1, P0 ;  /* 0x00000002251b7211 */ /* 0x080fe400000f0eff */
[C---:B0-----:R-:W-:Y:S02]  /*0d10*/  LEA R34, P1, R41.reuse, R3, 0x1 ;  /* 0x0000000329227211 */ /* 0x041fe400078208ff */
[C---:B------:R-:W-:Y:S01]  /*0d20*/  LEA R37, R4.reuse, R51, 0x2 ;  /* 0x0000003304257211 */ /* 0x040fe200078e10ff */
[----:B------:R0:W5:Y:S01]  /*0d30*/  LDG.E.U16 R77, [R26.64] ;  /* 0x000000041a4d7981 */ /* 0x000162000c1e1500 */
[-C--:B------:R-:W-:Y:S02]  /*0d40*/  LEA.HI.X.SX32 R35, R41, R2.reuse, 0x1, P1 ;  /* 0x0000000229237211 */ /* 0x080fe400008f0eff */
[-C--:B-1----:R-:W-:Y:S01]  /*0d50*/  LEA R6, P0, R39, R3.reuse, 0x1 ;  /* 0x0000000327067211 */ /* 0x082fe200078008ff */
[----:B------:R-:W-:Y:S01]  /*0d60*/  IMAD R41, R4, 0x4, R37 ;  /* 0x0000000404297824 */ /* 0x000fe200078e0225 */
[----:B------:R-:W-:Y:S01]  /*0d70*/  LEA R32, P1, R49, R3, 0x1 ;  /* 0x0000000331207211 */ /* 0x000fe200078208ff */
[----:B------:R1:W5:Y:S01]  /*0d80*/  LDG.E.U16 R78, [R34.64] ;  /* 0x00000004224e7981 */ /* 0x000362000c1e1500 */
[----:B------:R-:W-:-:S02]  /*0d90*/  LEA.HI.X.SX32 R7, R39, R2, 0x1, P0 ;  /* 0x0000000227077211 */ /* 0x000fc400000f0eff */
[C---:B------:R-:W-:Y:S02]  /*0da0*/  LEA R28, P0, R5.reuse, R3, 0x1 ;  /* 0x00000003051c7211 */ /* 0x040fe400078008ff */
[----:B------:R-:W-:Y:S01]  /*0db0*/  LEA R39, R4, R41, 0x2 ;  /* 0x0000002904277211 */ /* 0x000fe200078e10ff */
[----:B------:R0:W5:Y:S01]  /*0dc0*/  LDG.E.U16 R79, [R6.64] ;  /* 0x00000004064f7981 */ /* 0x000162000c1e1500 */
[----:B------:R-:W-:-:S03]  /*0dd0*/  LEA.HI.X.SX32 R29, R5, R2, 0x1, P0 ;  /* 0x00000002051d7211 */ /* 0x000fc600000f0eff */
[C---:B------:R-:W-:Y:S01]  /*0de0*/  IMAD R5, R4.reuse, 0x4, R39 ;  /* 0x0000000404057824 */ /* 0x040fe200078e0227 */
[----:B------:R-:W-:Y:S01]  /*0df0*/  LEA.HI.X.SX32 R33, R49, R2, 0x1, P1 ;  /* 0x0000000231217211 */ /* 0x000fe200008f0eff */
[----:B------:R1:W5:Y:S03]  /*0e00*/  LDG.E.U16 R80, [R28.64] ;  /* 0x000000041c507981 */ /* 0x000366000c1e1500 */
[----:B------:R-:W-:Y:S01]  /*0e10*/  LEA R49, R4, R5, 0x2 ;  /* 0x0000000504317211 */ /* 0x000fe200078e10ff */
[----:B------:R1:W5:Y:S01]  /*0e20*/  LDG.E.U16 R81, [R32.64] ;  /* 0x0000000420517981 */ /* 0x000362000c1e1500 */
[----:B0-----:R-:W-:-:S03]  /*0e30*/  LEA R26, P0, R37, R3, 0x1 ;  /* 0x00000003251a7211 */ /* 0x001fc600078008ff */
[----:B------:R-:W-:Y:S01]  /*0e40*/  IMAD R53, R4, 0x4, R49 ;  /* 0x0000000404357824 */ /* 0x000fe200078e0231 */
[----:B------:R-:W-:-:S04]  /*0e50*/  LEA.HI.X.SX32 R27, R37, R2, 0x1, P0 ;  /* 0x00000002251b7211 */ /* 0x000fc800000f0eff */
[C---:B------:R-:W-:Y:S01]  /*0e60*/  LEA R37, R4.reuse, R53, 0x2 ;  /* 0x0000003504257211 */ /* 0x040fe200078e10ff */
[----:B------:R0:W5:Y:S01]  /*0e70*/  LDG.E.U16 R82, [R26.64] ;  /* 0x000000041a527981 */ /* 0x000162000c1e1500 */
[-C--:B------:R-:W-:Y:S02]  /*0e80*/  LEA R30, P0, R39, R3.reuse, 0x1 ;  /* 0x00000003271e7211 */ /* 0x080fe400078008ff */
[-C--:B-1----:R-:W-:Y:S01]  /*0e90*/  LEA R34, P1, R49, R3.reuse, 0x1 ;  /* 0x0000000331227211 */ /* 0x082fe200078208ff */
[C---:B------:R-:W-:Y:S01]  /*0ea0*/  IMAD R55, R4.reuse, 0x4, R37 ;  /* 0x0000000404377824 */ /* 0x040fe200078e0225 */
[-C--:B------:R-:W-:Y:S02]  /*0eb0*/  LEA.HI.X.SX32 R31, R39, R2.reuse, 0x1, P0 ;  /* 0x00000002271f7211 */ /* 0x080fe400000f0eff */
[----:B------:R-:W-:Y:S02]  /*0ec0*/  LEA R36, P0, R37, R3, 0x1 ;  /* 0x0000000325247211 */ /* 0x000fe400078008ff */
[----:B------:R-:W-:Y:S01]  /*0ed0*/  LEA.HI.X.SX32 R35, R49, R2, 0x1, P1 ;  /* 0x0000000231237211 */ /* 0x000fe200008f0eff */
[----:B------:R1:W5:Y:S01]  /*0ee0*/  LDG.E.U16 R83, [R30.64] ;  /* 0x000000041e537981 */ /* 0x000362000c1e1500 */
[----:B------:R-:W-:-:S02]  /*0ef0*/  LEA R49, R4, R55, 0x2 ;  /* 0x0000003704317211 */ /* 0x000fc400078e10ff */
[-C--:B------:R-:W-:Y:S01]  /*0f00*/  LEA.HI.X.SX32 R37, R37, R2.reuse, 0x1, P0 ;  /* 0x0000000225257211 */ /* 0x080fe200000f0eff */
[----:B------:R0:W5:Y:S01]  /*0f10*/  LDG.E.U16 R84, [R34.64] ;  /* 0x0000000422547981 */ /* 0x000162000c1e1500 */
[-C--:B------:R-:W-:Y:S02]  /*0f20*/  LEA R6, P0, R47, R3.reuse, 0x1 ;  /* 0x000000032f067211 */ /* 0x080fe400078008ff */
[-C--:B------:R-:W-:Y:S02]  /*0f30*/  LEA R38, P1, R49, R3.reuse, 0x1 ;  /* 0x0000000331267211 */ /* 0x080fe400078208ff */
[-C--:B------:R-:W-:Y:S01]  /*0f40*/  LEA.HI.X.SX32 R7, R47, R2.reuse, 0x1, P0 ;  /* 0x000000022f077211 */ /* 0x080fe200000f0eff */
[----:B------:R1:W5:Y:S01]  /*0f50*/  LDG.E.U16 R37, [R36.64] ;  /* 0x0000000424257981 */ /* 0x000362000c1e1500 */
[----:B------:R-:W-:Y:S02]  /*0f60*/  LEA.HI.X.SX32 R39, R49, R2, 0x1, P1 ;  /* 0x0000000231277211 */ /* 0x000fe400008f0eff */
[----:B------:R-:W-:-:S02]  /*0f70*/  LEA R28, P0, R45, R3, 0x1 ;  /* 0x000000032d1c7211 */ /* 0x000fc400078008ff */
[-C--:B0-----:R-:W-:Y:S01]  /*0f80*/  LEA R26, P1, R43, R3.reuse, 0x1 ;  /* 0x000000032b1a7211 */ /* 0x081fe200078208ff */
[----:B------:R-:W-:Y:S01]  /*0f90*/  IMAD R49, R4, 0x4, R49 ;  /* 0x0000000404317824 */ /* 0x000fe200078e0231 */
[-C--:B------:R-:W-:Y:S01]  /*0fa0*/  LEA.HI.X.SX32 R29, R45, R2.reuse, 0x1, P0 ;  /* 0x000000022d1d7211 */ /* 0x080fe200000f0eff */
[----:B------:R0:W5:Y:S01]  /*0fb0*/  LDG.E.U16 R38, [R38.64] ;  /* 0x0000000426267981 */ /* 0x000162000c1e1500 */
[-C--:B------:R-:W-:Y:S02]  /*0fc0*/  LEA.HI.X.SX32 R27, R43, R2.reuse, 0x1, P1 ;  /* 0x000000022b1b7211 */ /* 0x080fe400008f0eff */
[-C--:B------:R-:W-:Y:S01]  /*0fd0*/  LEA R32, P0, R41, R3.reuse, 0x1 ;  /* 0x0000000329207211 */ /* 0x080fe200078008ff */
[----:B------:R0:W5:Y:S01]  /*0fe0*/  LDG.E.U16 R43, [R6.64] ;  /* 0x00000004062b7981 */ /* 0x000162000c1e1500 */
[----:B-1----:R-:W-:Y:S02]  /*0ff0*/  LEA R30, P1, R51, R3, 0x1 ;  /* 0x00000003331e7211 */ /* 0x002fe400078208ff */
[-C--:B------:R-:W-:Y:S01]  /*1000*/  LEA.HI.X.SX32 R33, R41, R2.reuse, 0x1, P0 ;  /* 0x0000000229217211 */ /* 0x080fe200000f0eff */
[----:B------:R1:W5:Y:S01]  /*1010*/  LDG.E.U16 R36, [R26.64] ;  /* 0x000000041a247981 */ /* 0x000362000c1e1500 */
[----:B------:R-:W-:-:S02]  /*1020*/  LEA.HI.X.SX32 R31, R51, R2, 0x1, P1 ;  /* 0x00000002331f7211 */ /* 0x000fc400008f0eff */
[-C--:B------:R-:W-:Y:S01]  /*1030*/  LEA R34, P0, R5, R3.reuse, 0x1 ;  /* 0x0000000305227211 */ /* 0x080fe200078008ff */
[----:B------:R1:W5:Y:S01]  /*1040*/  LDG.E.U16 R28, [R28.64] ;  /* 0x000000041c1c7981 */ /* 0x000362000c1e1500 */
[-C--:B------:R-:W-:Y:S02]  /*1050*/  LEA R4, P1, R53, R3.reuse, 0x1 ;  /* 0x0000000335047211 */ /* 0x080fe400078208ff */
[-C--:B------:R-:W-:Y:S01]  /*1060*/  LEA.HI.X.SX32 R35, R5, R2.reuse, 0x1, P0 ;  /* 0x0000000205237211 */ /* 0x080fe200000f0eff */
[----:B------:R1:W5:Y:S01]  /*1070*/  LDG.E.U16 R30, [R30.64] ;  /* 0x000000041e1e7981 */ /* 0x000362000c1e1500 */
[----:B------:R-:W-:Y:S02]  /*1080*/  LEA.HI.X.SX32 R5, R53, R2, 0x1, P1 ;  /* 0x0000000235057211 */ /* 0x000fe400008f0eff */
[-C--:B0-----:R-:W-:Y:S01]  /*1090*/  LEA R6, P0, R55, R3.reuse, 0x1 ;  /* 0x0000000337067211 */ /* 0x081fe200078008ff */
[----:B------:R-:W5:Y:S01]  /*10a0*/  LDG.E.U16 R32, [R32.64] ;  /* 0x0000000420207981 */ /* 0x000f62000c1e1500 */
[----:B-1----:R-:W-:-:S02]  /*10b0*/  LEA R26, P1, R49, R3, 0x1 ;  /* 0x00000003311a7211 */ /* 0x002fc400078208ff */
[-C--:B------:R-:W-:Y:S01]  /*10c0*/  LEA.HI.X.SX32 R7, R55, R2.reuse, 0x1, P0 ;  /* 0x0000000237077211 */ /* 0x080fe200000f0eff */
[----:B------:R0:W5:Y:S01]  /*10d0*/  LDG.E.U16 R34, [R34.64] ;  /* 0x0000000422227981 */ /* 0x000162000c1e1500 */
[----:B------:R-:W-:-:S03]  /*10e0*/  LEA.HI.X.SX32 R27, R49, R2, 0x1, P1 ;  /* 0x00000002311b7211 */ /* 0x000fc600008f0eff */
[----:B------:R1:W5:Y:S04]  /*10f0*/  LDG.E.U16 R29, [R4.64] ;  /* 0x00000004041d7981 */ /* 0x000368000c1e1500 */
[----:B------:R-:W5:Y:S04]  /*1100*/  LDG.E.U16 R31, [R6.64] ;  /* 0x00000004061f7981 */ /* 0x000f68000c1e1500 */
[----:B------:R0:W5:Y:S01]  /*1110*/  LDG.E.U16 R26, [R26.64] ;  /* 0x000000041a1a7981 */ /* 0x000162000c1e1500 */
[----:B------:R-:W-:Y:S01]  /*1120*/  SHF.R.S32.HI R55, RZ, 0x4, R8 ;  /* 0x00000004ff377819 */ /* 0x000fe20000011408 */
[----:B------:R-:W-:-:S03]  /*1130*/  IMAD.SHL.U32 R41, R8, 0x10, RZ ;  /* 0x0000001008297824 */ /* 0x000fc600078e00ff */
[----:B------:R-:W-:Y:S01]  /*1140*/  SGXT R55, R55, 0x1 ;  /* 0x000000013737781a */ /* 0x000fe20000000200 */
[C---:B------:R-:W-:Y:S01]  /*1150*/  IMAD.SHL.U32 R132, R8.reuse, 0x8, RZ ;  /* 0x0000000808847824 */ /* 0x040fe200078e00ff */
[--C-:B------:R-:W-:Y:S02]  /*1160*/  SHF.R.S32.HI R2, RZ, 0x3, R8.reuse ;  /* 0x00000003ff027819 */ /* 0x100fe40000011408 */
[----:B------:R-:W-:Y:S02]  /*1170*/  LOP3.LUT R3, R41, 0x30, RZ, 0xc0, !PT ;  /* 0x0000003029037812 */ /* 0x000fe400078ec0ff */
[----:B------:R-:W-:Y:S02]  /*1180*/  SHF.L.U32 R39, R8, 0x6, RZ ;  /* 0x0000000608277819 */ /* 0x000fe400000006ff */
[----:B-1----:R-:W-:Y:S02]  /*1190*/  LOP3.LUT R4, R55, 0x2040, RZ, 0xc0, !PT ;  /* 0x0000204037047812 */ /* 0x002fe400078ec0ff */
[----:B------:R-:W-:-:S02]  /*11a0*/  SHF.R.S32.HI R134, RZ, 0x2, R8 ;  /* 0x00000002ff867819 */ /* 0x000fc40000011408 */
[----:B------:R-:W-:Y:S02]  /*11b0*/  SGXT R5, R2, 0x1 ;  /* 0x000000010205781a */ /* 0x000fe40000000200 */
[----:B------:R-:W-:Y:S02]  /*11c0*/  LOP3.LUT R86, R3, 0x380, R132, 0xf8, !PT ;  /* 0x0000038003567812 */ /* 0x000fe400078ef884 */
[----:B------:R-:W-:Y:S02]  /*11d0*/  LOP3.LUT R88, R4, 0x40, R39, 0x78, !PT ;  /* 0x0000004004587812 */ /* 0x000fe400078e7827 */
[----:B------:R-:W-:Y:S02]  /*11e0*/  SGXT R134, R134, 0x1 ;  /* 0x000000018686781a */ /* 0x000fe40000000200 */
[C---:B------:R-:W-:Y:S02]  /*11f0*/  LOP3.LUT R4, R8.reuse, 0xc0, RZ, 0xc0, !PT ;  /* 0x000000c008047812 */ /* 0x040fe400078ec0ff */
[----:B------:R-:W-:-:S02]  /*1200*/  LOP3.LUT R166, R8, 0xff, RZ, 0xc0, !PT ;  /* 0x000000ff08a67812 */ /* 0x000fc400078ec0ff */
[----:B------:R-:W-:Y:S02]  /*1210*/  LOP3.LUT R90, R86, 0x4008, R5, 0xf8, !PT ;  /* 0x00004008565a7812 */ /* 0x000fe400078ef805 */
[----:B------:R-:W-:Y:S02]  /*1220*/  SHF.R.U32.HI R86, RZ, 0x1, R8 ;  /* 0x00000001ff567819 */ /* 0x000fe40000011608 */
[----:B0-----:R-:W-:Y:S02]  /*1230*/  LOP3.LUT R27, R134, 0x2040, RZ, 0xc0, !PT ;  /* 0x00002040861b7812 */ /* 0x001fe400078ec0ff */
[----:B------:R-:W-:Y:S02]  /*1240*/  SHF.R.U32.HI R5, RZ, 0x2, R4 ;  /* 0x00000002ff057819 */ /* 0x000fe40000011604 */
[----:B------:R-:W-:Y:S02]  /*1250*/  SHF.L.U32 R164, R166, 0x1, RZ ;  /* 0x00000001a6a47819 */ /* 0x000fe400000006ff */
[----:B------:R-:W-:-:S02]  /*1260*/  LOP3.LUT R35, R27, 0x40, R86, 0x78, !PT ;  /* 0x000000401b237812 */ /* 0x000fc400078e7856 */
[----:B------:R-:W-:-:S05]  /*1270*/  LOP3.LUT R27, R164, R5, RZ, 0x3c, !PT ;  /* 0x00000005a41b7212 */ /* 0x000fca00078e3cff */
[----:B--2---:R0:W-:Y:S01]  /*1280*/  STS.U16 [R27], R10 ;  /* 0x0000000a1b007388 */ /* 0x0041e20000000400 */
[----:B------:R-:W-:-:S03]  /*1290*/  IMAD R9, R9, c[0x0][0x1c8], RZ ;  /* 0x0000720009097a24 */ /* 0x000fc600078e02ff */
[----:B---3--:R-:W-:Y:S01]  /*12a0*/  STS.U16 [R27+0x400], R11 ;  /* 0x0004000b1b007388 */ /* 0x008fe20000000400 */
[----:B0-----:R-:W-:-:S03]  /*12b0*/  LOP3.LUT R10, R27, 0x40, RZ, 0x3c, !PT ;  /* 0x000000401b0a7812 */ /* 0x001fc600078e3cff */
[----:B------:R-:W-:Y:S04]  /*12c0*/  STS.U16 [R27+0x800], R14 ;  /* 0x0008000e1b007388 */ /* 0x000fe80000000400 */
        /* <DEDUP_REMOVED lines=9> */
[----:B----4-:R-:W-:Y:S04]  /*1360*/  STS.U16 [R27+0x3000], R56 ;  /* 0x003000381b007388 */ /* 0x010fe80000000400 */
[----:B------:R-:W-:Y:S04]  /*1370*/  STS.U16 [R27+0x3400], R58 ;  /* 0x0034003a1b007388 */ /* 0x000fe80000000400 */
[----:B------:R-:W-:Y:S04]  /*1380*/  STS.U16 [R27+0x3800], R60 ;  /* 0x0038003c1b007388 */ /* 0x000fe80000000400 */
[----:B------:R-:W-:Y:S04]  /*1390*/  STS.U16 [R27+0x3c00], R62 ;  /* 0x003c003e1b007388 */ /* 0x000fe80000000400 */
[----:B-----5:R-:W-:Y:S04]  /*13a0*/  STS.U16 [R27+0x4000], R64 ;  /* 0x004000401b007388 */ /* 0x020fe80000000400 */
        /* <DEDUP_REMOVED lines=46> */
[----:B------:R0:W-:Y:S02]  /*1690*/  STS.U16 [R10+0x7e00], R26 ;  /* 0x007e001a0a007388 */ /* 0x0001e40000000400 */
[----:B0-----:R-:W-:-:S05]  /*16a0*/  IMAD.MOV.U32 R10, RZ, RZ, c[0x0][0x1c8] ;  /* 0x00007200ff0a7624 */ /* 0x001fca00078e00ff */
[----:B------:R-:W-:-:S05]  /*16b0*/  LEA R11, R10, R9, 0x2 ;  /* 0x000000090a0b7211 */ /* 0x000fca00078e10ff */
[----:B------:R-:W-:-:S05]  /*16c0*/  IMAD R13, R10, 0x4, R11 ;  /* 0x000000040a0d7824 */ /* 0x000fca00078e020b */
[----:B------:R-:W-:-:S05]  /*16d0*/  LEA R15, R10, R13, 0x2 ;  /* 0x0000000d0a0f7211 */ /* 0x000fca00078e10ff */
[----:B------:R-:W-:-:S05]  /*16e0*/  IMAD R17, R10, 0x4, R15 ;  /* 0x000000040a117824 */ /* 0x000fca00078e020f */
[----:B------:R-:W-:-:S05]  /*16f0*/  LEA R19, R10, R17, 0x2 ;  /* 0x000000110a137211 */ /* 0x000fca00078e10ff */
[----:B------:R-:W-:-:S05]  /*1700*/  IMAD R21, R10, 0x4, R19 ;  /* 0x000000040a157824 */ /* 0x000fca00078e0213 */
[----:B------:R-:W-:Y:S01]  /*1710*/  LEA R23, R10, R21, 0x2 ;  /* 0x000000150a177211 */ /* 0x000fe200078e10ff */
[----:B------:R-:W-:Y:S02]  /*1720*/  IMAD R33, R0, c[0x0][0x1c0], RZ ;  /* 0x0000700000217a24 */ /* 0x000fe400078e02ff */
[----:B------:R-:W-:Y:S02]  /*1730*/  IMAD R6, R165, c[0x0][0x1c4], RZ ;  /* 0x00007100a5067a24 */ /* 0x000fe400078e02ff */
[----:B------:R-:W-:Y:S01]  /*1740*/  IMAD R25, R10, 0x4, R23 ;  /* 0x000000040a197824 */ /* 0x000fe200078e0217 */
[----:B------:R-:W-:Y:S01]  /*1750*/  SHF.L.U32 R2, R33, 0x1, RZ ;  /* 0x0000000121027819 */ /* 0x000fe200000006ff */
[----:B------:R-:W-:Y:S01]  /*1760*/  IMAD.SHL.U32 R3, R6, 0x2, RZ ;  /* 0x0000000206037824 */ /* 0x000fe200078e00ff */
[----:B------:R-:W-:Y:S02]  /*1770*/  SHF.L.U32 R133, R8, 0x5, RZ ;  /* 0x0000000508857819 */ /* 0x000fe400000006ff */
[----:B------:R-:W-:-:S02]  /*1780*/  LEA R27, R10, R25, 0x2 ;  /* 0x000000190a1b7211 */ /* 0x000fc400078e10ff */
[----:B------:R-:W-:Y:S01]  /*1790*/  IADD3 R2, P1, P2, R3, c[0x0][0x178], R2 ;  /* 0x00005e0003027a10 */ /* 0x000fe20007a3e002 */
[----:B------:R-:W-:Y:S01]  /*17a0*/  IMAD.SHL.U32 R3, R8, 0x4, RZ ;  /* 0x0000000408037824 */ /* 0x000fe200078e00ff */
[----:B------:R-:W-:Y:S01]  /*17b0*/  LOP3.LUT R4, R133, 0x1c00, RZ, 0xc0, !PT ;  /* 0x00001c0085047812 */ /* 0x000fe200078ec0ff */
[----:B------:R-:W-:Y:S02]  /*17c0*/  IMAD R29, R10, 0x4, R27 ;  /* 0x000000040a1d7824 */ /* 0x000fe400078e021b */
[----:B------:R-:W-:Y:S01]  /*17d0*/  IMAD.HI R7, R33, 0x2, RZ ;  /* 0x0000000221077827 */ /* 0x000fe200078e02ff */
[----:B------:R-:W-:Y:S02]  /*17e0*/  LOP3.LUT R33, R4, 0x38, R3, 0xf8, !PT ;  /* 0x0000003804217812 */ /* 0x000fe400078ef803 */
[----:B------:R-:W-:Y:S02]  /*17f0*/  LEA R31, R10, R29, 0x2 ;  /* 0x0000001d0a1f7211 */ /* 0x000fe400078e10ff */
[----:B------:R-:W-:-:S03]  /*1800*/  LOP3.LUT R5, R33, R88, RZ, 0xfc, !PT ;  /* 0x0000005821057212 */ /* 0x000fc600078efcff */
[----:B------:R-:W-:Y:S01]  /*1810*/  IMAD R33, R10, 0x4, R31 ;  /* 0x000000040a217824 */ /* 0x000fe200078e021f */
[----:B------:R-:W-:Y:S01]  /*1820*/  LOP3.LUT R92, R86, 0xc, RZ, 0xc0, !PT ;  /* 0x0000000c565c7812 */ /* 0x000fe200078ec0ff */
[----:B------:R-:W-:Y:S01]  /*1830*/  IMAD.HI R86, R6, 0x2, RZ ;  /* 0x0000000206567827 */ /* 0x000fe200078e02ff */
[----:B------:R-:W-:Y:S02]  /*1840*/  LOP3.LUT R6, R90, R35, RZ, 0xfc, !PT ;  /* 0x000000235a067212 */ /* 0x000fe400078efcff */
[C---:B------:R-:W-:Y:S02]  /*1850*/  LEA R35, R10.reuse, R33, 0x2 ;  /* 0x000000210a237211 */ /* 0x040fe400078e10ff */
[----:B------:R-:W-:Y:S02]  /*1860*/  LOP3.LUT R41, R41, 0x70, RZ, 0xc0, !PT ;  /* 0x0000007029297812 */ /* 0x000fe400078ec0ff */
[----:B------:R-:W-:Y:S01]  /*1870*/  LOP3.LUT R39, R3, 0x80, RZ, 0xc0, !PT ;  /* 0x0000008003277812 */ /* 0x000fe200078ec0ff */
[----:B------:R-:W-:-:S03]  /*1880*/  IMAD R37, R10, 0x4, R35 ;  /* 0x000000040a257824 */ /* 0x000fc600078e0223 */
[----:B------:R-:W-:Y:S02]  /*1890*/  IADD3 R4, R92, R41, R39 ;  /* 0x000000295c047210 */ /* 0x000fe40007ffe027 */
[----:B------:R-:W-:-:S05]  /*18a0*/  LEA R39, R10, R37, 0x2 ;  /* 0x000000250a277211 */ /* 0x000fca00078e10ff */
[----:B------:R-:W-:Y:S01]  /*18b0*/  IMAD R41, R10, 0x4, R39 ;  /* 0x000000040a297824 */ /* 0x000fe200078e0227 */
[----:B------:R-:W-:-:S04]  /*18c0*/  MOV R45, c[0x0][0x1d0] ;  /* 0x00007400002d7a02 */ /* 0x000fc80000000f00 */
[----:B------:R-:W-:Y:S02]  /*18d0*/  LEA R43, R10, R41, 0x2 ;  /* 0x000000290a2b7211 */ /* 0x000fe400078e10ff */
[----:B------:R-:W-:-:S03]  /*18e0*/  ISETP.GE.AND P0, PT, R45, 0x1, PT ;  /* 0x000000012d00780c */ /* 0x000fc60003f06270 */
[----:B------:R-:W-:-:S05]  /*18f0*/  IMAD R45, R10, 0x4, R43 ;  /* 0x000000040a2d7824 */ /* 0x000fca00078e022b */
[----:B------:R-:W-:-:S05]  /*1900*/  LEA R47, R10, R45, 0x2 ;  /* 0x0000002d0a2f7211 */ /* 0x000fca00078e10ff */
[----:B------:R-:W-:Y:S01]  /*1910*/  IMAD R49, R10, 0x4, R47 ;  /* 0x000000040a317824 */ /* 0x000fe200078e022f */
[----:B------:R-:W-:-:S04]  /*1920*/  IADD3.X R7, R86, c[0x0][0x17c], R7, P1, P2 ;  /* 0x00005f0056077a10 */ /* 0x000fc80000fe4407 */
[----:B------:R-:W-:Y:S01]  /*1930*/  LEA R51, R10, R49, 0x2 ;  /* 0x000000310a337211 */ /* 0x000fe200078e10ff */
[----:B------:R-:W-:Y:S01]  /*1940*/  IMAD.MOV.U32 R163, RZ, RZ, 0x3f800000 ;  /* 0x3f800000ffa37424 */ /* 0x000fe200078e00ff */
[----:B------:R-:W-:Y:S01]  /*1950*/  MOV R137, 0xff800000 ;  /* 0xff80000000897802 */ /* 0x000fe20000000f00 */
[----:B------:R-:W-:Y:S01]  /*1960*/  IMAD.MOV.U32 R136, RZ, RZ, -0x800000 ;  /* 0xff800000ff887424 */ /* 0x000fe200078e00ff */
[----:B------:R-:W-:Y:S01]  /*1970*/  MOV R139, 0xff800000 ;  /* 0xff800000008b7802 */ /* 0x000fe20000000f00 */
[----:B------:R-:W-:Y:S01]  /*1980*/  IMAD.MOV.U32 R138, RZ, RZ, -0x800000 ;  /* 0xff800000ff8a7424 */ /* 0x000fe200078e00ff */
[----:B------:R-:W-:Y:S01]  /*1990*/  MOV R141, 0xff800000 ;  /* 0xff800000008d7802 */ /* 0x000fe20000000f00 */
[----:B------:R-:W-:Y:S01]  /*19a0*/  IMAD.MOV.U32 R140, RZ, RZ, -0x800000 ;  /* 0xff800000ff8c7424 */ /* 0x000fe200078e00ff */
[----:B------:R-:W-:Y:S01]  /*19b0*/  MOV R143, 0xff800000 ;  /* 0xff800000008f7802 */ /* 0x000fe20000000f00 */
[----:B------:R-:W-:Y:S01]  /*19c0*/  IMAD.MOV.U32 R142, RZ, RZ, -0x800000 ;  /* 0xff800000ff8e7424 */ /* 0x000fe200078e00ff */
[----:B------:R-:W-:Y:S01]  /*19d0*/  MOV R162, 0x3f800000 ;  /* 0x3f80000000a27802 */ /* 0x000fe20000000f00 */
[----:B------:R-:W-:Y:S01]  /*19e0*/  IMAD.MOV.U32 R161, RZ, RZ, 0x3f800000 ;  /* 0x3f800000ffa17424 */ /* 0x000fe200078e00ff */
[----:B------:R-:W-:Y:S01]  /*19f0*/  MOV R160, 0x3f800000 ;  /* 0x3f80000000a07802 */ /* 0x000fe20000000f00 */
[----:B------:R-:W-:Y:S01]  /*1a00*/  IMAD.MOV.U32 R159, RZ, RZ, 0x3f800000 ;  /* 0x3f800000ff9f7424 */ /* 0x000fe200078e00ff */
[----:B------:R-:W-:Y:S01]  /*1a10*/  MOV R158, 0x3f800000 ;  /* 0x3f800000009e7802 */ /* 0x000fe20000000f00 */
[----:B------:R-:W-:Y:S01]  /*1a20*/  IMAD.MOV.U32 R156, RZ, RZ, 0x3f800000 ;  /* 0x3f800000ff9c7424 */ /* 0x000fe200078e00ff */
[----:B------:R-:W-:Y:S01]  /*1a30*/  MOV R157, 0x3f800000 ;  /* 0x3f800000009d7802 */ /* 0x000fe20000000f00 */
[----:B------:R-:W-:Y:S01]  /*1a40*/  CS2R R60, SRZ ;  /* 0x00000000003c7805 */ /* 0x000fe2000001ff00 */
        /* <DEDUP_REMOVED lines=29> */
[----:B------:R-:W-:Y:S01]  /*1c20*/  ISETP.GE.U32.AND P2, PT, R166, 0x40, PT ;  /* 0x00000040a600780c */ /* 0x000fe20003f46070 */
[----:B------:R-:W-:Y:S01]  /*1c30*/  CS2R R112, SRZ ;  /* 0x0000000000707805 */ /* 0x000fe2000001ff00 */
[----:B------:R-:W-:Y:S01]  /*1c40*/  CS2R R114, SRZ ;  /* 0x0000000000727805 */ /* 0x000fe2000001ff00 */
[----:B------:R-:W-:Y:S01]  /*1c50*/  IMAD R53, R10, 0x4, R51 ;  /* 0x000000040a357824 */ /* 0x000fe200078e0233 */
[----:B------:R-:W-:Y:S05]  /*1c60*/  @!P0 BRA `(.L_x_0) ;  /* 0x0000328000008947 */ /* 0x000fea0003800000 */
[----:B------:R-:W-:Y:S01]  /*1c70*/  LOP3.LUT R59, R8, 0x20, RZ, 0xc0, !PT ;  /* 0x00000020083b7812 */ /* 0x000fe200078ec0ff */
[----:B------:R-:W-:Y:S01]  /*1c80*/  IMAD R12, R0, c[0x0][0x1a0], RZ ;  /* 0x00006800000c7a24 */ /* 0x000fe200078e02ff */
[----:B------:R-:W-:Y:S01]  /*1c90*/  LOP3.LUT R14, R132, 0x60, RZ, 0xc0, !PT ;  /* 0x00000060840e7812 */ /* 0x000fe200078ec0ff */
[----:B------:R-:W-:Y:S01]  /*1ca0*/  IMAD R16, R166, c[0x0][0x1a8], RZ ;  /* 0x00006a00a6107a24 */ /* 0x000fe200078e02ff */
[----:B------:R-:W-:Y:S01]  /*1cb0*/  SHF.R.U32.HI R18, RZ, 0x1, R59 ;  /* 0x00000001ff127819 */ /* 0x000fe2000001163b */
[----:B------:R-:W-:Y:S01]  /*1cc0*/  IMAD.MOV.U32 R163, RZ, RZ, 0x3f800000 ;  /* 0x3f800000ffa37424 */ /* 0x000fe200078e00ff */
[----:B------:R-:W-:Y:S01]  /*1cd0*/  LOP3.LUT P0, R57, R8, 0x3, RZ, 0xc0, !PT ;  /* 0x0000000308397812 */ /* 0x000fe2000780c0ff */
[----:B------:R-:W-:Y:S01]  /*1ce0*/  IMAD.SHL.U32 R239, R16, 0x2, RZ ;  /* 0x0000000210ef7824 */ /* 0x000fe200078e00ff */
[----:B------:R-:W-:Y:S01]  /*1cf0*/  LOP3.LUT R24, R18, 0x90, R55, 0x78, !PT ;  /* 0x0000009012187812 */ /* 0x000fe200078e7837 */
[----:B------:R-:W-:Y:S01]  /*1d00*/  IMAD.HI R55, R16, 0x2, RZ ;  /* 0x0000000210377827 */ /* 0x000fe200078e02ff */
[----:B------:R-:W-:Y:S01]  /*1d10*/  SHF.L.U32 R238, R12, 0x1, RZ ;  /* 0x000000010cee7819 */ /* 0x000fe200000006ff */
[----:B------:R-:W-:Y:S01]  /*1d20*/  CS2R R80, SRZ ;  /* 0x0000000000507805 */ /* 0x000fe2000001ff00 */
[----:B------:R-:W-:Y:S01]  /*1d30*/  LOP3.LUT R18, R8, 0xf, RZ, 0xc0, !PT ;  /* 0x0000000f08127812 */ /* 0x000fe200078ec0ff */
[----:B------:R-:W-:Y:S01]  /*1d40*/  IMAD.MOV.U32 R173, RZ, RZ, -0x800000 ;  /* 0xff800000ffad7424 */ /* 0x000fe200078e00ff */
[----:B------:R-:W-:Y:S01]  /*1d50*/  LEA R61, R57, R14, 0x2 ;  /* 0x0000000e393d7211 */ /* 0x000fe200078e10ff */
[----:B------:R-:W-:Y:S01]  /*1d60*/  IMAD.HI R14, R12, 0x2, RZ ;  /* 0x000000020c0e7827 */ /* 0x000fe200078e02ff */
[----:B------:R-:W-:Y:S01]  /*1d70*/  IADD3 R238, P1, P3, R239, c[0x0][0x168], R238 ;  /* 0x00005a00efee7a10 */ /* 0x000fe20007b3e0ee */
[----:B------:R-:W-:Y:S01]  /*1d80*/  CS2R R82, SRZ ;  /* 0x0000000000527805 */ /* 0x000fe2000001ff00 */
[----:B------:R-:W-:Y:S01]  /*1d90*/  LOP3.LUT R20, R8, 0x10, RZ, 0xc0, !PT ;  /* 0x0000001008147812 */ /* 0x000fe200078ec0ff */
[----:B------:R-:W-:Y:S01]  /*1da0*/  IMAD R12, R0, c[0x0][0x1b0], RZ ;  /* 0x00006c00000c7a24 */ /* 0x000fe200078e02ff */
[----:B------:R-:W-:Y:S01]  /*1db0*/  LOP3.LUT R16, R8, 0x7, RZ, 0xc0, !PT ;  /* 0x0000000708107812 */ /* 0x000fe200078ec0ff */
[----:B------:R-:W-:Y:S01]  /*1dc0*/  IMAD R18, R18, c[0x0][0x1b4], RZ ;  /* 0x00006d0012127a24 */ /* 0x000fe200078e02ff */
[----:B------:R-:W-:Y:S01]  /*1dd0*/  IADD3.X R239, R55, c[0x0][0x16c], R14, P1, P3 ;  /* 0x00005b0037ef7a10 */ /* 0x000fe20000fe640e */
[----:B------:R-:W-:Y:S01]  /*1de0*/  IMAD R63, R20, 0x4, R57 ;  /* 0x00000004143f7824 */ /* 0x000fe200078e0239 */
[----:B------:R-:W-:Y:S01]  /*1df0*/  SHF.L.U32 R14, R12, 0x1, RZ ;  /* 0x000000010c0e7819 */ /* 0x000fe200000006ff */
[----:B------:R-:W-:Y:S01]  /*1e00*/  IMAD.SHL.U32 R55, R18, 0x2, RZ ;  /* 0x0000000212377824 */ /* 0x000fe200078e00ff */
[C---:B------:R-:W-:Y:S01]  /*1e10*/  LEA R59, R16.reuse, R59, 0x2 ;  /* 0x0000003b103b7211 */ /* 0x040fe200078e10ff */
[----:B------:R-:W-:Y:S01]  /*1e20*/  IMAD R22, R16, 0x90, RZ ;  /* 0x0000009010167824 */ /* 0x000fe200078e02ff */
[----:B------:R-:W-:Y:S01]  /*1e30*/  SHF.L.U32 R42, R20, 0x6, RZ ;  /* 0x00000006142a7819 */ /* 0x000fe200000006ff */
[----:B------:R-:W-:Y:S01]  /*1e40*/  IMAD.SHL.U32 R57, R8, 0x2, RZ ;  /* 0x0000000208397824 */ /* 0x000fe200078e00ff */
[----:B------:R-:W-:Y:S01]  /*1e50*/  IADD3 R179, P1, P3, R55, c[0x0][0x170], R14 ;  /* 0x00005c0037b37a10 */ /* 0x000fe20007b3e00e */
[----:B------:R-:W-:Y:S01]  /*1e60*/  IMAD.SHL.U32 R16, R16, 0x10, RZ ;  /* 0x0000001010107824 */ /* 0x000fe200078e00ff */
[----:B------:R-:W-:Y:S01]  /*1e70*/  SHF.R.U32.HI R14, RZ, 0x4, R8 ;  /* 0x00000004ff0e7819 */ /* 0x000fe20000011608 */
[----:B------:R-:W-:Y:S01]  /*1e80*/  IMAD.MOV.U32 R171, RZ, RZ, -0x800000 ;  /* 0xff800000ffab7424 */ /* 0x000fe200078e00ff */
[--C-:B------:R-:W-:Y:S01]  /*1e90*/  LOP3.LUT R55, R22, 0x10, R57.reuse, 0x78, !PT ;  /* 0x0000001016377812 */ /* 0x100fe200078e7839 */
[----:B------:R-:W-:Y:S01]  /*1ea0*/  IMAD.MOV.U32 R169, RZ, RZ, -0x800000 ;  /* 0xff800000ffa97424 */ /* 0x000fe200078e00ff */
[----:B------:R-:W-:Y:S01]  /*1eb0*/  LOP3.LUT R16, R16, 0x30, R57, 0x78, !PT ;  /* 0x0000003010107812 */ /* 0x000fe200078e7839 */
[----:B------:R-:W-:Y:S01]  /*1ec0*/  IMAD.MOV.U32 R167, RZ, RZ, -0x800000 ;  /* 0xff800000ffa77424 */ /* 0x000fe200078e00ff */
[----:B------:R-:W-:Y:S01]  /*1ed0*/  SGXT.U32 R14, R14, 0x4 ;  /* 0x000000040e0e781a */ /* 0x000fe20000000000 */
[----:B------:R-:W-:Y:S01]  /*1ee0*/  IMAD.MOV.U32 R162, RZ, RZ, 0x3f800000 ;  /* 0x3f800000ffa27424 */ /* 0x000fe200078e00ff */
[----:B------:R-:W-:Y:S01]  /*1ef0*/  LOP3.LUT R42, R55, R42, RZ, 0xfc, !PT ;  /* 0x0000002a372a7212 */ /* 0x000fe200078efcff */
[----:B------:R-:W-:Y:S01]  /*1f00*/  IMAD.U32 R34, R59, 0x80, R16 ;  /* 0x000000803b227824 */ /* 0x000fe200078e0010 */
[----:B------:R-:W-:Y:S01]  /*1f10*/  MOV R59, c[0x0][0x1b8] ;  /* 0x00006e00003b7a02 */ /* 0x000fe20000000f00 */
[----:B------:R-:W-:Y:S01]  /*1f20*/  IMAD R22, R14, c[0x0][0x1b8], RZ ;  /* 0x00006e000e167a24 */ /* 0x000fe200078e02ff */
[----:B------:R-:W-:Y:S01]  /*1f30*/  LEA.HI R14, R8, 0x30, RZ, 0x1c ;  /* 0x00000030080e7811 */ /* 0x000fe200078fe0ff */
[----:B------:R-:W-:Y:S01]  /*1f40*/  IMAD.HI R16, R12, 0x2, RZ ;  /* 0x000000020c107827 */ /* 0x000fe200078e02ff */
[----:B------:R-:W-:Y:S01]  /*1f50*/  LEA.HI R20, R8, 0xf0, RZ, 0x1c ;  /* 0x000000f008147811 */ /* 0x000fe200078fe0ff */
[----:B------:R-:W-:Y:S01]  /*1f60*/  CS2R R72, SRZ ;  /* 0x0000000000487805 */ /* 0x000fe2000001ff00 */
[----:B------:R-:W-:Y:S01]  /*1f70*/  LEA R206, P6, R22, R179, 0x1 ;  /* 0x000000b316ce7211 */ /* 0x000fe200078c08ff */
[----:B------:R-:W-:Y:S01]  /*1f80*/  IMAD.HI R55, R18, 0x2, RZ ;  /* 0x0000000212377827 */ /* 0x000fe200078e02ff */
[----:B------:R-:W-:Y:S01]  /*1f90*/  LEA.HI R18, R8, 0xb0, RZ, 0x1c ;  /* 0x000000b008127811 */ /* 0x000fe200078fe0ff */
[----:B------:R-:W-:Y:S01]  /*1fa0*/  CS2R R74, SRZ ;  /* 0x00000000004a7805 */ /* 0x000fe2000001ff00 */
[----:B------:R-:W-:Y:S01]  /*1fb0*/  MOV R223, c[0x0][0x1a4] ;  /* 0x0000690000df7a02 */ /* 0x000fe20000000f00 */
[----:B------:R-:W-:Y:S01]  /*1fc0*/  IMAD R26, R59, 0x10, R22 ;  /* 0x000000103b1a7824 */ /* 0x000fe200078e0216 */
[----:B------:R-:W-:Y:S01]  /*1fd0*/  IADD3.X R55, R55, c[0x0][0x174], R16, P1, P3 ;  /* 0x00005d0037377a10 */ /* 0x000fe20000fe6410 */
[----:B------:R-:W-:Y:S01]  /*1fe0*/  IMAD R28, R14, c[0x0][0x1b8], RZ ;  /* 0x00006e000e1c7a24 */ /* 0x000fe200078e02ff */
[----:B------:R-:W-:Y:S01]  /*1ff0*/  LEA.HI R16, R8, 0x70, RZ, 0x1c ;  /* 0x0000007008107811 */ /* 0x000fe200078fe0ff */
[----:B------:R-:W-:Y:S01]  /*2000*/  IMAD R32, R18, c[0x0][0x1b8], RZ ;  /* 0x00006e0012207a24 */ /* 0x000fe200078e02ff */
[C---:B------:R-:W-:Y:S01]  /*2010*/  LEA R14, R59.reuse, R26, 0x4 ;  /* 0x0000001a3b0e7211 */ /* 0x040fe200078e20ff */
[----:B------:R-:W-:Y:S01]  /*2020*/  IMAD R36, R20, c[0x0][0x1b8], RZ ;  /* 0x00006e0014247a24 */ /* 0x000fe200078e02ff */
[----:B------:R-:W-:Y:S01]  /*2030*/  LEA.HI.X.SX32 R207, R22, R55, 0x1, P6 ;  /* 0x0000003716cf7211 */ /* 0x000fe200030f0eff */
[----:B------:R-:W-:Y:S01]  /*2040*/  IMAD R30, R16, c[0x0][0x1b8], RZ ;  /* 0x00006e00101e7a24 */ /* 0x000fe200078e02ff */
[-C--:B------:R-:W-:Y:S01]  /*2050*/  LEA R204, P5, R26, R179.reuse, 0x1 ;  /* 0x000000b31acc7211 */ /* 0x080fe200078a08ff */
[----:B------:R-:W-:Y:S01]  /*2060*/  IMAD R16, R59, 0x20, R14 ;  /* 0x000000203b107824 */ /* 0x000fe200078e020e */
[----:B------:R-:W-:Y:S01]  /*2070*/  LEA R200, P4, R28, R179, 0x1 ;  /* 0x000000b31cc87211 */ /* 0x000fe200078808ff */
[C---:B------:R-:W-:Y:S01]  /*2080*/  IMAD R221, R223.reuse, 0x12, RZ ;  /* 0x00000012dfdd7824 */ /* 0x040fe200078e02ff */
[----:B------:R-:W-:Y:S01]  /*2090*/  LEA.HI.X.SX32 R205, R26, R55, 0x1, P5 ;  /* 0x000000371acd7211 */ /* 0x000fe200028f0eff */
[----:B------:R-:W-:Y:S01]  /*20a0*/  IMAD R137, R223, 0xa, RZ ;  /* 0x0000000adf897824 */ /* 0x000fe200078e02ff */
[----:B------:R-:W-:Y:S01]  /*20b0*/  LEA R18, R59, R16, 0x4 ;  /* 0x000000103b127211 */ /* 0x000fe200078e20ff */
[C---:B------:R-:W-:Y:S01]  /*20c0*/  IMAD R219, R223.reuse, 0x14, RZ ;  /* 0x00000014dfdb7824 */ /* 0x040fe200078e02ff */
[----:B------:R-:W-:Y:S01]  /*20d0*/  LEA R184, P1, R32, R179, 0x1 ;  /* 0x000000b320b87211 */ /* 0x000fe200078208ff */
[----:B------:R-:W-:Y:S01]  /*20e0*/  IMAD R135, R223, 0x9, RZ ;  /* 0x00000009df877824 */ /* 0x000fe200078e02ff */
[-C--:B------:R-:W-:Y:S01]  /*20f0*/  LEA.HI.X.SX32 R201, R28, R55.reuse, 0x1, P4 ;  /* 0x000000371cc97211 */ /* 0x080fe200020f0eff */
[----:B------:R-:W-:Y:S01]  /*2100*/  IMAD R20, R59, 0x10, R18 ;  /* 0x000000103b147824 */ /* 0x000fe200078e0212 */
[----:B------:R-:W-:Y:S01]  /*2110*/  LEA.HI.X.SX32 R185, R32, R55, 0x1, P1 ;  /* 0x0000003720b97211 */ /* 0x000fe200008f0eff */
[C---:B------:R-:W-:Y:S01]  /*2120*/  IMAD R67, R223.reuse, 0x5, RZ ;  /* 0x00000005df437824 */ /* 0x040fe200078e02ff */
[-C--:B------:R-:W-:Y:S01]  /*2130*/  LEA R192, P3, R30, R179.reuse, 0x1 ;  /* 0x000000b31ec07211 */ /* 0x080fe200078608ff */
        /* <DEDUP_REMOVED lines=9> */
[C---:B------:R-:W-:Y:S01]  /*21d0*/  LEA R198, P3, R16.reuse, R179, 0x1 ;  /* 0x000000b310c67211 */ /* 0x040fe200078608ff */
[----:B------:R-:W-:Y:S01]  /*21e0*/  IMAD R215, R223, 0x18, RZ ;  /* 0x00000018dfd77824 */ /* 0x000fe200078e02ff */
[----:B------:R-:W-:Y:S01]  /*21f0*/  LEA R28, R59, R26, 0x4 ;  /* 0x0000001a3b1c7211 */ /* 0x000fe200078e20ff */
[C---:B------:R-:W-:Y:S01]  /*2200*/  IMAD R213, R223.reuse, 0x1a, RZ ;  /* 0x0000001adfd57824 */ /* 0x040fe200078e02ff */
[----:B------:R-:W-:Y:S01]  /*2210*/  LEA.HI.X.SX32 R199, R16, R55, 0x1, P3 ;  /* 0x0000003710c77211 */ /* 0x000fe200018f0eff */
[----:B------:R-:W-:Y:S01]  /*2220*/  IMAD R145, R223, 0xe, RZ ;  /* 0x0000000edf917824 */ /* 0x000fe200078e02ff */
        /* <DEDUP_REMOVED lines=8> */
[-C--:B------:R-:W-:Y:S01]  /*22b0*/  LEA R188, P4, R26, R179.reuse, 0x1 ;  /* 0x000000b31abc7211 */ /* 0x080fe200078808ff */
[----:B------:R-:W-:Y:S01]  /*22c0*/  IMAD R209, R223, 0x1e, RZ ;  /* 0x0000001edfd17824 */ /* 0x000fe200078e02ff */
[----:B------:R-:W-:Y:S01]  /*22d0*/  LEA R190, P3, R22, R179, 0x1 ;  /* 0x000000b316be7211 */ /* 0x000fe200078608ff */
[----:B------:R-:W-:Y:S01]  /*22e0*/  IMAD R18, R59, 0x10, R16 ;  /* 0x000000103b127824 */ /* 0x000fe200078e0210 */
[----:B------:R-:W-:Y:S01]  /*22f0*/  LEA.HI.X.SX32 R189, R26, R55, 0x1, P4 ;  /* 0x000000371abd7211 */ /* 0x000fe200020f0eff */
[C---:B------:R-:W-:Y:S01]  /*2300*/  IMAD R59, R223.reuse, 0x3, RZ ;  /* 0x00000003df3b7824 */ /* 0x040fe200078e02ff */
[-C--:B------:R-:W-:Y:S01]  /*2310*/  LEA R176, P6, R36, R179.reuse, 0x1 ;  /* 0x000000b324b07211 */ /* 0x080fe200078c08ff */
[C---:B------:R-:W-:Y:S01]  /*2320*/  IMAD.SHL.U32 R65, R223.reuse, 0x4, RZ ;  /* 0x00000004df417824 */ /* 0x040fe200078e00ff */
[-C--:B------:R-:W-:Y:S01]  /*2330*/  LEA R180, P4, R16, R179.reuse, 0x1 ;  /* 0x000000b310b47211 */ /* 0x080fe200078808ff */
[----:B------:R-:W-:Y:S01]  /*2340*/  IMAD R147, R223, 0xf, RZ ;  /* 0x0000000fdf937824 */ /* 0x000fe200078e02ff */
[----:B------:R-:W-:Y:S01]  /*2350*/  LEA R178, P5, R18, R179, 0x1 ;  /* 0x000000b312b27211 */ /* 0x000fe200078a08ff */
[----:B------:R-:W-:Y:S01]  /*2360*/  IMAD.MOV.U32 R160, RZ, RZ, 0x3f800000 ;  /* 0x3f800000ffa07424 */ /* 0x000fe200078e00ff */
[-C--:B------:R-:W-:Y:S01]  /*2370*/  LEA.HI.X.SX32 R195, R20, R55.reuse, 0x1, P1 ;  /* 0x0000003714c37211 */ /* 0x080fe200008f0eff */
[----:B------:R-:W-:Y:S01]  /*2380*/  IMAD.MOV.U32 R158, RZ, RZ, 0x3f800000 ;  /* 0x3f800000ff9e7424 */ /* 0x000fe200078e00ff */
[----:B------:R-:W-:Y:S01]  /*2390*/  LEA.HI.X.SX32 R191, R22, R55, 0x1, P3 ;  /* 0x0000003716bf7211 */ /* 0x000fe200018f0eff */
[----:B------:R-:W-:Y:S01]  /*23a0*/  IMAD.MOV.U32 R156, RZ, RZ, 0x3f800000 ;  /* 0x3f800000ff9c7424 */ /* 0x000fe200078e00ff */
[-C--:B------:R-:W-:Y:S01]  /*23b0*/  LEA R186, P1, R28, R179.reuse, 0x1 ;  /* 0x000000b31cba7211 */ /* 0x080fe200078208ff */
[----:B------:R-:W-:Y:S01]  /*23c0*/  CS2R R76, SRZ ;  /* 0x00000000004c7805 */ /* 0x000fe2000001ff00 */
[----:B------:R-:W-:Y:S01]  /*23d0*/  LEA R182, P3, R14, R179, 0x1 ;  /* 0x000000b30eb67211 */ /* 0x000fe200078608ff */
[----:B------:R-:W-:Y:S01]  /*23e0*/  CS2R R78, SRZ ;  /* 0x00000000004e7805 */ /* 0x000fe2000001ff00 */
[----:B------:R-:W-:Y:S01]  /*23f0*/  SHF.R.S32.HI R20, RZ, 0x6, R8 ;  /* 0x00000006ff147819 */ /* 0x000fe20000011408 */
[----:B------:R-:W-:Y:S01]  /*2400*/  CS2R R84, SRZ ;  /* 0x0000000000547805 */ /* 0x000fe2000001ff00 */
[-C--:B------:R-:W-:Y:S01]  /*2410*/  LEA.HI.X.SX32 R177, R36, R55.reuse, 0x1, P6 ;  /* 0x0000003724b17211 */ /* 0x080fe200030f0eff */
[----:B------:R-:W-:Y:S01]  /*2420*/  CS2R R86, SRZ ;  /* 0x0000000000567805 */ /* 0x000fe2000001ff00 */
[-C--:B------:R-:W-:Y:S01]  /*2430*/  LEA.HI.X.SX32 R181, R16, R55.reuse, 0x1, P4 ;  /* 0x0000003710b57211 */ /* 0x080fe200020f0eff */
[----:B------:R-:W-:Y:S01]  /*2440*/  IMAD.MOV.U32 R16, RZ, RZ, RZ ;  /* 0x000000ffff107224 */ /* 0x000fe200078e00ff */
[----:B------:R-:W-:Y:S01]  /*2450*/  LEA.HI.X.SX32 R179, R18, R55, 0x1, P5 ;  /* 0x0000003712b37211 */ /* 0x000fe200028f0eff */
[----:B------:R-:W-:Y:S01]  /*2460*/  CS2R R88, SRZ ;  /* 0x0000000000587805 */ /* 0x000fe2000001ff00 */
[-C--:B------:R-:W-:Y:S01]  /*2470*/  IADD3 R220, P4, R221, R238.reuse, RZ ;  /* 0x000000eedddc7210 */ /* 0x080fe20007f9e0ff */
[----:B------:R-:W-:Y:S01]  /*2480*/  CS2R R90, SRZ ;  /* 0x00000000005a7805 */ /* 0x000fe2000001ff00 */
[-C--:B------:R-:W-:Y:S01]  /*2490*/  IADD3 R228, P5, R137, R238.reuse, RZ ;  /* 0x000000ee89e47210 */ /* 0x080fe20007fbe0ff */
[----:B------:R-:W-:Y:S01]  /*24a0*/  CS2R R124, SRZ ;  /* 0x00000000007c7805 */ /* 0x000fe2000001ff00 */
[-C--:B------:R-:W-:Y:S01]  /*24b0*/  IADD3 R218, P6, R219, R238.reuse, RZ ;  /* 0x000000eedbda7210 */ /* 0x080fe20007fde0ff */
[----:B------:R-:W-:Y:S01]  /*24c0*/  CS2R R126, SRZ ;  /* 0x00000000007e7805 */ /* 0x000fe2000001ff00 */
[----:B------:R-:W-:Y:S01]  /*24d0*/  SGXT R20, R20, 0x1 ;  /* 0x000000011414781a */ /* 0x000fe20000000200 */
[----:B------:R-:W-:Y:S01]  /*24e0*/  CS2R R120, SRZ ;  /* 0x0000000000787805 */ /* 0x000fe2000001ff00 */
[-C--:B------:R-:W-:Y:S01]  /*24f0*/  LEA.HI.X.SX32 R221, R135, R239.reuse, 0x1, P4 ;  /* 0x000000ef87dd7211 */ /* 0x080fe200020f0eff */
[----:B------:R-:W-:Y:S01]  /*2500*/  CS2R R122, SRZ ;  /* 0x00000000007a7805 */ /* 0x000fe2000001ff00 */
[-C--:B------:R-:W-:Y:S01]  /*2510*/  LEA.HI.X.SX32 R229, R67, R239.reuse, 0x1, P5 ;  /* 0x000000ef43e57211 */ /* 0x080fe200028f0eff */
[----:B------:R-:W-:Y:S01]  /*2520*/  CS2R R128, SRZ ;  /* 0x0000000000807805 */ /* 0x000fe2000001ff00 */
[-C--:B------:R-:W-:Y:S01]  /*2530*/  LEA.HI.X.SX32 R219, R137, R239.reuse, 0x1, P6 ;  /* 0x000000ef89db7211 */ /* 0x080fe200030f0eff */
[----:B------:R-:W-:Y:S01]  /*2540*/  CS2R R130, SRZ ;  /* 0x0000000000827805 */ /* 0x000fe2000001ff00 */
[----:B------:R-:W-:Y:S01]  /*2550*/  LOP3.LUT R134, R134, 0x90, RZ, 0xc0, !PT ;  /* 0x0000009086867812 */ /* 0x000fe200078ec0ff */
[----:B------:R-:W-:Y:S01]  /*2560*/  CS2R R92, SRZ ;  /* 0x00000000005c7805 */ /* 0x000fe2000001ff00 */
[-C--:B------:R-:W-:Y:S01]  /*2570*/  IADD3 R216, P4, R217, R238.reuse, RZ ;  /* 0x000000eed9d87210 */ /* 0x080fe20007f9e0ff */
[----:B------:R-:W-:Y:S01]  /*2580*/  CS2R R94, SRZ ;  /* 0x00000000005e7805 */ /* 0x000fe2000001ff00 */
[-C--:B------:R-:W-:Y:S01]  /*2590*/  IADD3 R232, P5, R69, R238.reuse, RZ ;  /* 0x000000ee45e87210 */ /* 0x080fe20007fbe0ff */
[----:B------:R-:W-:Y:S01]  /*25a0*/  CS2R R96, SRZ ;  /* 0x0000000000607805 */ /* 0x000fe2000001ff00 */
[-C--:B------:R-:W-:Y:S01]  /*25b0*/  IADD3 R226, P6, R141, R238.reuse, RZ ;  /* 0x000000ee8de27210 */ /* 0x080fe20007fde0ff */
[----:B------:R-:W-:Y:S01]  /*25c0*/  CS2R R98, SRZ ;  /* 0x0000000000627805 */ /* 0x000fe2000001ff00 */
[----:B------:R-:W-:Y:S01]  /*25d0*/  LOP3.LUT R20, R20, 0x90, RZ, 0xc0, !PT ;  /* 0x0000009014147812 */ /* 0x000fe200078ec0ff */
[----:B------:R-:W-:Y:S01]  /*25e0*/  CS2R R116, SRZ ;  /* 0x0000000000747805 */ /* 0x000fe2000001ff00 */
[C---:B------:R-:W-:Y:S01]  /*25f0*/  LOP3.LUT R133, R134.reuse, 0x160, R133, 0xf8, !PT ;  /* 0x0000016086857812 */ /* 0x040fe200078ef885 */
[----:B------:R-:W-:Y:S01]  /*2600*/  CS2R R118, SRZ ;  /* 0x0000000000767805 */ /* 0x000fe2000001ff00 */
[-C--:B------:R-:W-:Y:S01]  /*2610*/  LEA.HI.X.SX32 R217, R139, R239.reuse, 0x1, P4 ;  /* 0x000000ef8bd97211 */ /* 0x080fe200020f0eff */
[----:B------:R-:W-:Y:S01]  /*2620*/  CS2R R100, SRZ ;  /* 0x0000000000647805 */ /* 0x000fe2000001ff00 */
[-C--:B------:R-:W-:Y:S01]  /*2630*/  LEA.HI.X.SX32 R233, R59, R239.reuse, 0x1, P5 ;  /* 0x000000ef3be97211 */ /* 0x080fe200028f0eff */
[----:B------:R-:W-:Y:S01]  /*2640*/  CS2R R102, SRZ ;  /* 0x0000000000667805 */ /* 0x000fe2000001ff00 */
[----:B------:R-:W-:Y:S01]  /*2650*/  LEA.HI.X.SX32 R227, R69, R239, 0x1, P6 ;  /* 0x000000ef45e37211 */ /* 0x000fe200030f0eff */
[----:B------:R-:W-:Y:S01]  /*2660*/  CS2R R104, SRZ ;  /* 0x0000000000687805 */ /* 0x000fe2000001ff00 */
[--C-:B------:R-:W-:Y:S01]  /*2670*/  LOP3.LUT R134, R134, 0x10, R57.reuse, 0x78, !PT ;  /* 0x0000001086867812 */ /* 0x100fe200078e7839 */
[----:B------:R-:W-:Y:S01]  /*2680*/  CS2R R106, SRZ ;  /* 0x00000000006a7805 */ /* 0x000fe2000001ff00 */
[----:B------:R-:W-:Y:S01]  /*2690*/  LOP3.LUT R26, R20, 0x17e, R57, 0x78, !PT ;  /* 0x0000017e141a7812 */ /* 0x000fe200078e7839 */
[----:B------:R-:W-:Y:S01]  /*26a0*/  CS2R R108, SRZ ;  /* 0x00000000006c7805 */ /* 0x000fe2000001ff00 */
[----:B------:R-:W-:Y:S01]  /*26b0*/  LOP3.LUT R30, R57, 0x38, RZ, 0xc0, !PT ;  /* 0x00000038391e7812 */ /* 0x000fe200078ec0ff */
[----:B------:R-:W-:Y:S01]  /*26c0*/  CS2R R110, SRZ ;  /* 0x00000000006e7805 */ /* 0x000fe2000001ff00 */
[-C--:B------:R-:W-:Y:S01]  /*26d0*/  IADD3 R214, P4, R215, R238.reuse, RZ ;  /* 0x000000eed7d67210 */ /* 0x080fe20007f9e0ff */
[----:B------:R-:W-:Y:S01]  /*26e0*/  CS2R R112, SRZ ;  /* 0x0000000000707805 */ /* 0x000fe2000001ff00 */
[-C--:B------:R-:W-:Y:S01]  /*26f0*/  IADD3 R212, P5, R213, R238.reuse, RZ ;  /* 0x000000eed5d47210 */ /* 0x080fe20007fbe0ff */
[----:B------:R-:W-:Y:S01]  /*2700*/  CS2R R114, SRZ ;  /* 0x0000000000727805 */ /* 0x000fe2000001ff00 */
[----:B------:R-:W-:-:S02]  /*2710*/  IADD3 R224, P6, R145, R238, RZ ;  /* 0x000000ee91e07210 */ /* 0x000fc40007fde0ff */
[----:B------:R-:W-:Y:S02]  /*2720*/  SHF.L.U32 R57, R223, 0x1, RZ ;  /* 0x00000001df397819 */ /* 0x000fe400000006ff */
[----:B------:R-:W-:Y:S02]  /*2730*/  LOP3.LUT R132, R132, 0x700, RZ, 0xc0, !PT ;  /* 0x0000070084847812 */ /* 0x000fe400078ec0ff */
[-C--:B------:R-:W-:Y:S02]  /*2740*/  LEA.HI.X.SX32 R215, R141, R239.reuse, 0x1, P4 ;  /* 0x000000ef8dd77211 */ /* 0x080fe400020f0eff */
[-C--:B------:R-:W-:Y:S02]  /*2750*/  LEA.HI.X.SX32 R213, R143, R239.reuse, 0x1, P5 ;  /* 0x000000ef8fd57211 */ /* 0x080fe400028f0eff */
[----:B------:R-:W-:Y:S02]  /*2760*/  LEA.HI.X.SX32 R225, R71, R239, 0x1, P6 ;  /* 0x000000ef47e17211 */ /* 0x000fe400030f0eff */
[----:B------:R-:W-:-:S02]  /*2770*/  SHF.R.U32.HI R18, RZ, 0x3, R8 ;  /* 0x00000003ff127819 */ /* 0x000fc40000011608 */
[-C--:B------:R-:W-:Y:S02]  /*2780*/  IADD3 R210, P4, R211, R238.reuse, RZ ;  /* 0x000000eed3d27210 */ /* 0x080fe40007f9e0ff */
[-C--:B------:R-:W-:Y:S02]  /*2790*/  IADD3 R236, P5, R57, R238.reuse, RZ ;  /* 0x000000ee39ec7210 */ /* 0x080fe40007fbe0ff */
[----:B------:R-:W-:Y:S02]  /*27a0*/  LEA R234, P6, R223, R238, 0x2 ;  /* 0x000000eedfea7211 */ /* 0x000fe400078c10ff */
[----:B------:R-:W-:Y:S02]  /*27b0*/  LEA R63, R63, R132, 0x5 ;  /* 0x000000843f3f7211 */ /* 0x000fe400078e28ff */
[----:B------:R-:W-:Y:S02]  /*27c0*/  LEA.HI.X.SX32 R187, R28, R55, 0x1, P1 ;  /* 0x000000371cbb7211 */ /* 0x000fe400008f0eff */
[----:B------:R-:W-:Y:S01]  /*27d0*/  LOP3.LUT R22, R133, 0x10, R8, 0x78, !PT ;  /* 0x0000001085167812 */ /* 0x000fe200078e7808 */
[----:B------:R-:W-:Y:S01]  /*27e0*/  IMAD.IADD R12, R134, 0x1, R63 ;  /* 0x00000001860c7824 */ /* 0x000fe200078e023f */
[----:B------:R-:W-:Y:S01]  /*27f0*/  LOP3.LUT R149, R18, 0x4, RZ, 0xc0, !PT ;  /* 0x0000000412957812 */ /* 0x000fe200078ec0ff */
[----:B------:R-:W-:Y:S01]  /*2800*/  CS2R R62, SRZ ;  /* 0x00000000003e7805 */ /* 0x000fe2000001ff00 */
[----:B------:R-:W-:-:S02]  /*2810*/  LEA.HI.X.SX32 R211, R145, R239, 0x1, P4 ;  /* 0x000000ef91d37211 */ /* 0x000fc400020f0eff */
[-C--:B------:R-:W-:Y:S01]  /*2820*/  LEA.HI.X.SX32 R237, R223, R239.reuse, 0x1, P5 ;  /* 0x000000efdfed7211 */ /* 0x080fe200028f0eff */
[----:B------:R-:W-:Y:S01]  /*2830*/  IMAD.IADD R28, R30, 0x1, R149 ;  /* 0x000000011e1c7824 */ /* 0x000fe200078e0295 */
[----:B------:R-:W-:Y:S02]  /*2840*/  LEA.HI.X.SX32 R235, R57, R239, 0x1, P6 ;  /* 0x000000ef39eb7211 */ /* 0x000fe400030f0eff */
[----:B------:R-:W-:Y:S02]  /*2850*/  LOP3.LUT P1, RZ, R8, 0x1, RZ, 0xc0, !PT ;  /* 0x0000000108ff7812 */ /* 0x000fe4000782c0ff */
[C---:B------:R-:W-:Y:S02]  /*2860*/  SHF.L.U32 R133, R223.reuse, 0x3, RZ ;  /* 0x00000003df857819 */ /* 0x040fe400000006ff */
[CC--:B------:R-:W-:Y:S02]  /*2870*/  LEA R230, P4, R223.reuse, R238.reuse, 0x3 ;  /* 0x000000eedfe67211 */ /* 0x0c0fe400078818ff */
[----:B------:R-:W-:-:S02]  /*2880*/  LEA R222, P5, R223, R238, 0x4 ;  /* 0x000000eedfde7211 */ /* 0x000fc400078a20ff */
[----:B------:R-:W-:Y:S02]  /*2890*/  IADD3 R208, P6, R209, R238, RZ ;  /* 0x000000eed1d07210 */ /* 0x000fe40007fde0ff */
[----:B------:R-:W-:Y:S02]  /*28a0*/  IADD3 R24, R24, R61, RZ ;  /* 0x0000003d18187210 */ /* 0x000fe40007ffe0ff */
[----:B------:R-:W-:Y:S01]  /*28b0*/  LEA.HI.X.SX32 R183, R14, R55, 0x1, P3 ;  /* 0x000000370eb77211 */ /* 0x000fe200018f0eff */
[----:B------:R-:W-:Y:S01]  /*28c0*/  CS2R R60, SRZ ;  /* 0x00000000003c7805 */ /* 0x000fe2000001ff00 */
[----:B------:R-:W-:Y:S02]  /*28d0*/  ISETP.GE.U32.AND P3, PT, R166, 0x80, PT ;  /* 0x00000080a600780c */ /* 0x000fe40003f66070 */
[C---:B------:R-:W-:Y:S02]  /*28e0*/  LOP3.LUT R55, R164.reuse, 0x10, RZ, 0x3c, !PT ;  /* 0x00000010a4377812 */ /* 0x040fe400078e3cff */
[----:B------:R-:W-:-:S02]  /*28f0*/  LOP3.LUT R54, R164, 0x20, RZ, 0x3c, !PT ;  /* 0x00000020a4367812 */ /* 0x000fc400078e3cff */
[C---:B------:R-:W-:Y:S02]  /*2900*/  LOP3.LUT R52, R164.reuse, 0x30, RZ, 0x3c, !PT ;  /* 0x00000030a4347812 */ /* 0x040fe400078e3cff */
[C---:B------:R-:W-:Y:S02]  /*2910*/  LOP3.LUT R50, R164.reuse, 0x40, RZ, 0x3c, !PT ;  /* 0x00000040a4327812 */ /* 0x040fe400078e3cff */
[C---:B------:R-:W-:Y:S02]  /*2920*/  LOP3.LUT R48, R164.reuse, 0x50, RZ, 0x3c, !PT ;  /* 0x00000050a4307812 */ /* 0x040fe400078e3cff */
[C---:B------:R-:W-:Y:S02]  /*2930*/  LOP3.LUT R46, R164.reuse, 0x60, RZ, 0x3c, !PT ;  /* 0x00000060a42e7812 */ /* 0x040fe400078e3cff */
[----:B------:R-:W-:Y:S02]  /*2940*/  LOP3.LUT R44, R164, 0x70, RZ, 0x3c, !PT ;  /* 0x00000070a42c7812 */ /* 0x000fe400078e3cff */
[----:B------:R-:W-:-:S02]  /*2950*/  MOV R174, 0xff800000 ;  /* 0xff80000000ae7802 */ /* 0x000fc40000000f00 */
[----:B------:R-:W-:Y:S02]  /*2960*/  MOV R14, RZ ;  /* 0x000000ff000e7202 */ /* 0x000fe40000000f00 */
[----:B------:R-:W-:Y:S02]  /*2970*/  MOV R172, 0xff800000 ;  /* 0xff80000000ac7802 */ /* 0x000fe40000000f00 */
[----:B------:R-:W-:Y:S02]  /*2980*/  MOV R170, 0xff800000 ;  /* 0xff80000000aa7802 */ /* 0x000fe40000000f00 */
[----:B------:R-:W-:Y:S02]  /*2990*/  MOV R168, 0xff800000 ;  /* 0xff80000000a87802 */ /* 0x000fe40000000f00 */
[----:B------:R-:W-:Y:S02]  /*29a0*/  MOV R8, RZ ;  /* 0x000000ff00087202 */ /* 0x000fe40000000f00 */
[----:B------:R-:W-:-:S02]  /*29b0*/  MOV R161, 0x3f800000 ;  /* 0x3f80000000a17802 */ /* 0x000fc40000000f00 */
[----:B------:R-:W-:Y:S02]  /*29c0*/  MOV R159, 0x3f800000 ;  /* 0x3f800000009f7802 */ /* 0x000fe40000000f00 */
[----:B------:R-:W-:Y:S02]  /*29d0*/  MOV R157, 0x3f800000 ;  /* 0x3f800000009d7802 */ /* 0x000fe40000000f00 */
[C---:B------:R-:W-:Y:S02]  /*29e0*/  ISETP.LT.U32.AND P0, PT, R166.reuse, 0x40, !P0 ;  /* 0x00000040a600780c */ /* 0x040fe40004701070 */
[----:B------:R-:W-:Y:S02]  /*29f0*/  ISETP.LT.U32.AND P1, PT, R166, 0x80, !P1 ;  /* 0x00000080a600780c */ /* 0x000fe40004f21070 */
[-C--:B------:R-:W-:Y:S02]  /*2a00*/  LEA.HI.X.SX32 R231, R65, R239.reuse, 0x1, P4 ;  /* 0x000000ef41e77211 */ /* 0x080fe400020f0eff */
[----:B------:R-:W-:-:S02]  /*2a10*/  LEA.HI.X.SX32 R223, R133, R239, 0x1, P5 ;  /* 0x000000ef85df7211 */ /* 0x000fc400028f0eff */
[----:B------:R-:W-:Y:S02]  /*2a20*/  LEA.HI.X.SX32 R209, R147, R239, 0x1, P6 ;  /* 0x000000ef93d17211 */ /* 0x000fe400030f0eff */
[C---:B------:R-:W-:Y:S02]  /*2a30*/  LOP3.LUT R40, R42.reuse, 0x20, RZ, 0x3c, !PT ;  /* 0x000000202a287812 */ /* 0x040fe400078e3cff */
[C---:B------:R-:W-:Y:S02]  /*2a40*/  LOP3.LUT R38, R42.reuse, 0x40, RZ, 0x3c, !PT ;  /* 0x000000402a267812 */ /* 0x040fe400078e3cff */
[----:B------:R-:W-:Y:S02]  /*2a50*/  LOP3.LUT R36, R42, 0x60, RZ, 0x3c, !PT ;  /* 0x000000602a247812 */ /* 0x000fe400078e3cff */
[----:B------:R-:W-:Y:S02]  /*2a60*/  LOP3.LUT R32, R34, 0x40, RZ, 0x3c, !PT ;  /* 0x0000004022207812 */ /* 0x000fe400078e3cff */
.L_x_1:
[----:B------:R-:W-:-:S04]  /*2a70*/  IMAD.WIDE R56, R16, 0x2, R238 ;  /* 0x0000000210387825 */ /* 0x000fc800078e02ee */
[C---:B------:R-:W-:Y:S01]  /*2a80*/  IMAD.WIDE R134, R16.reuse, 0x2, R232 ;  /* 0x0000000210867825 */ /* 0x040fe200078e02e8 */
[----:B------:R0:W2:Y:S03]  /*2a90*/  LDG.E.U16 R141, [R56.64] ;  /* 0x00000004388d7981 */ /* 0x0000a6000c1e1500 */
[C---:B------:R-:W-:Y:S01]  /*2aa0*/  IMAD.WIDE R138, R16.reuse, 0x2, R236 ;  /* 0x00000002108a7825 */ /* 0x040fe200078e02ec */
[----:B------:R1:W3:Y:S03]  /*2ab0*/  LDG.E.U16 R145, [R134.64] ;  /* 0x0000000486917981 */ /* 0x0002e6000c1e1500 */
[C---:B------:R-:W-:Y:S01]  /*2ac0*/  IMAD.WIDE R132, R16.reuse, 0x2, R230 ;  /* 0x0000000210847825 */ /* 0x040fe200078e02e6 */
[----:B------:R4:W5:Y:S03]  /*2ad0*/  LDG.E.U16 R140, [R138.64] ;  /* 0x000000048a8c7981 */ /* 0x000966000c1e1500 */
[C---:B------:R-:W-:Y:S01]  /*2ae0*/  IMAD.WIDE R68, R16.reuse, 0x2, R222 ;  /* 0x0000000210447825 */ /* 0x040fe200078e02de */
[----:B------:R0:W3:Y:S03]  /*2af0*/  LDG.E.U16 R147, [R132.64] ;  /* 0x0000000484937981 */ /* 0x0000e6000c1e1500 */
[----:B------:R-:W-:-:S02]  /*2b00*/  IMAD.WIDE R136, R16, 0x2, R234 ;  /* 0x0000000210887825 */ /* 0x000fc400078e02ea */
[----:B------:R-:W3:Y:S02]  /*2b10*/  LDG.E.U16 R69, [R68.64] ;  /* 0x0000000444457981 */ /* 0x000ee4000c1e1500 */
[C---:B------:R-:W-:Y:S02]  /*2b20*/  IMAD.WIDE R66, R16.reuse, 0x2, R220 ;  /* 0x0000000210427825 */ /* 0x040fe400078e02dc */
[----:B------:R0:W5:Y:S02]  /*2b30*/  LDG.E.U16 R143, [R136.64] ;  /* 0x00000004888f7981 */ /* 0x000164000c1e1500 */
[C---:B------:R-:W-:Y:S02]  /*2b40*/  IMAD.WIDE R70, R16.reuse, 0x2, R228 ;  /* 0x0000000210467825 */ /* 0x040fe400078e02e4 */
[----:B------:R-:W5:Y:S02]  /*2b50*/  LDG.E.U16 R66, [R66.64] ;  /* 0x0000000442427981 */ /* 0x000f64000c1e1500 */
[----:B------:R-:W-:-:S02]  /*2b60*/  IMAD.WIDE R64, R16, 0x2, R218 ;  /* 0x0000000210407825 */ /* 0x000fc400078e02da */
[----:B------:R1:W5:Y:S02]  /*2b70*/  LDG.E.U16 R153, [R70.64] ;  /* 0x0000000446997981 */ /* 0x000364000c1e1500 */
[C---:B------:R-:W-:Y:S02]  /*2b80*/  IMAD.WIDE R58, R16.reuse, 0x2, R216 ;  /* 0x00000002103a7825 */ /* 0x040fe400078e02d8 */
[----:B------:R-:W5:Y:S02]  /*2b90*/  LDG.E.U16 R65, [R64.64] ;  /* 0x0000000440417981 */ /* 0x000f64000c1e1500 */
[C---:B0-----:R-:W-:Y:S02]  /*2ba0*/  IMAD.WIDE R56, R16.reuse, 0x2, R214 ;  /* 0x0000000210387825 */ /* 0x041fe400078e02d6 */
[----:B------:R-:W5:Y:S02]  /*2bb0*/  LDG.E.U16 R59, [R58.64] ;  /* 0x000000043a3b7981 */ /* 0x000f64000c1e1500 */
[----:B-1----:R-:W-:-:S02]  /*2bc0*/  IMAD.WIDE R134, R16, 0x2, R212 ;  /* 0x0000000210867825 */ /* 0x002fc400078e02d4 */
[----:B------:R-:W5:Y:S02]  /*2bd0*/  LDG.E.U16 R155, [R56.64] ;  /* 0x00000004389b7981 */ /* 0x000f64000c1e1500 */
[C---:B----4-:R-:W-:Y:S02]  /*2be0*/  IMAD.WIDE R138, R16.reuse, 0x2, R226 ;  /* 0x00000002108a7825 */ /* 0x050fe400078e02e2 */
[----:B------:R-:W4:Y:S02]  /*2bf0*/  LDG.E.U16 R135, [R134.64] ;  /* 0x0000000486877981 */ /* 0x000f24000c1e1500 */
[C---:B------:R-:W-:Y:S02]  /*2c00*/  IMAD.WIDE R132, R16.reuse, 0x2, R210 ;  /* 0x0000000210847825 */ /* 0x040fe400078e02d2 */
[----:B------:R-:W4:Y:S02]  /*2c10*/  LDG.E.U16 R139, [R138.64] ;  /* 0x000000048a8b7981 */ /* 0x000f24000c1e1500 */
[----:B------:R-:W-:-:S02]  /*2c20*/  IMAD.WIDE R136, R16, 0x2, R224 ;  /* 0x0000000210887825 */ /* 0x000fc400078e02e0 */
[----:B------:R-:W4:Y:S02]  /*2c30*/  LDG.E.U16 R133, [R132.64] ;  /* 0x0000000484857981 */ /* 0x000f24000c1e1500 */
[----:B------:R-:W-:Y:S02]  /*2c40*/  IMAD.WIDE R70, R16, 0x2, R208 ;  /* 0x0000000210467825 */ /* 0x000fe400078e02d0 */
[----:B------:R-:W4:Y:S04]  /*2c50*/  LDG.E.U16 R137, [R136.64] ;  /* 0x0000000488897981 */ /* 0x000f28000c1e1500 */
[----:B------:R-:W4:Y:S04]  /*2c60*/  LDG.E.U16 R175, [R70.64] ;  /* 0x0000000446af7981 */ /* 0x000f28000c1e1500 */
[----:B------:R-:W-:Y:S06]  /*2c70*/  BAR.SYNC.DEFER_BLOCKING 0x0 ;  /* 0x0000000000007b1d */ /* 0x000fec0000010000 */
[----:B--2---:R-:W-:Y:S04]  /*2c80*/  STS.U16 [R164+0x8000], R141 ;  /* 0x0080008da4007388 */ /* 0x004fe80000000400 */
[----:B---3--:R-:W-:Y:S04]  /*2c90*/  STS.U16 [R164+0x9000], R69 ;  /* 0x00900045a4007388 */ /* 0x008fe80000000400 */
        /* <DEDUP_REMOVED lines=13> */
[----:B------:R-:W-:Y:S04]  /*2d70*/  STS.U16 [R44+0x9e00], R175 ;  /* 0x009e00af2c007388 */ /* 0x000fe80000000400 */
[----:B------:R-:W-:Y:S06]  /*2d80*/  BAR.SYNC.DEFER_BLOCKING 0x0 ;  /* 0x0000000000007b1d */ /* 0x000fec0000010000 */
[----:B------:R-:W-:Y:S04]  /*2d90*/  LDSM.16.MT88.4 R148, [R42] ;  /* 0x000000002a94783b */ /* 0x000fe80000004200 */
[----:B------:R-:W0:Y:S04]  /*2da0*/  LDSM.16.M88.4 R56, [R34+0x8000] ;  /* 0x008000002238783b */ /* 0x000e280000000200 */
[----:B------:R-:W1:Y:S04]  /*2db0*/  LDSM.16.MT88.4 R68, [R40] ;  /* 0x000000002844783b */ /* 0x000e680000004200 */
[----:B------:R-:W2:Y:S04]  /*2dc0*/  LDSM.16.MT88.4 R64, [R38] ;  /* 0x000000002640783b */ /* 0x000ea80000004200 */
[----:B------:R-:W3:Y:S04]  /*2dd0*/  LDSM.16.MT88.4 R152, [R36] ;  /* 0x000000002498783b */ /* 0x000ee80000004200 */
[----:B------:R-:W4:Y:S04]  /*2de0*/  LDSM.16.MT88.4 R144, [R42+0x800] ;  /* 0x000800002a90783b */ /* 0x000f280000004200 */
[----:B------:R-:W5:Y:S04]  /*2df0*/  LDSM.16.MT88.4 R140, [R40+0x800] ;  /* 0x00080000288c783b */ /* 0x000f680000004200 */
[----:B------:R-:W3:Y:S04]  /*2e00*/  LDSM.16.MT88.4 R136, [R38+0x800] ;  /* 0x000800002688783b */ /* 0x000ee80000004200 */
[----:B------:R-:W4:Y:S01]  /*2e10*/  LDSM.16.MT88.4 R132, [R36+0x800] ;  /* 0x000800002484783b */ /* 0x000f220000004200 */
[-C--:B0-----:R-:W-:Y:S08]  /*2e20*/  HMMA.16816.F32.BF16 R148, R148, R56.reuse, RZ ;  /* 0x000000389494723c */ /* 0x081ff000000418ff */
[-C--:B-1----:R-:W-:Y:S08]  /*2e30*/  HMMA.16816.F32.BF16 R68, R68, R56.reuse, RZ ;  /* 0x000000384444723c */ /* 0x082ff000000418ff */
[-C--:B--2---:R-:W-:Y:S08]  /*2e40*/  HMMA.16816.F32.BF16 R64, R64, R56.reuse, RZ ;  /* 0x000000384040723c */ /* 0x084ff000000418ff */
[----:B---3--:R-:W-:Y:S08]  /*2e50*/  HMMA.16816.F32.BF16 R152, R152, R56, RZ ;  /* 0x000000389898723c */ /* 0x008ff000000418ff */
[-C--:B----4-:R-:W-:Y:S01]  /*2e60*/  HMMA.16816.F32.BF16 R144, R144, R58.reuse, R148 ;  /* 0x0000003a9090723c */ /* 0x090fe20000041894 */
[----:B------:R-:W-:Y:S07]  /*2e70*/  LDSM.16.MT88.4 R148, [R40+0x1000] ;  /* 0x001000002894783b */ /* 0x000fee0000004200 */
[-C--:B-----5:R-:W-:Y:S01]  /*2e80*/  HMMA.16816.F32.BF16 R68, R140, R58.reuse, R68 ;  /* 0x0000003a8c44723c */ /* 0x0a0fe20000041844 */
[----:B------:R-:W-:Y:S07]  /*2e90*/  LDSM.16.MT88.4 R140, [R38+0x1000] ;  /* 0x00100000268c783b */ /* 0x000fee0000004200 */
[-C--:B------:R-:W-:Y:S01]  /*2ea0*/  HMMA.16816.F32.BF16 R64, R136, R58.reuse, R64 ;  /* 0x0000003a8840723c */ /* 0x080fe20000041840 */
[----:B------:R-:W0:Y:S07]  /*2eb0*/  LDSM.16.M88.4 R136, [R32+0x8000] ;  /* 0x008000002088783b */ /* 0x000e2e0000000200 */
[----:B------:R-:W-:Y:S01]  /*2ec0*/  HMMA.16816.F32.BF16 R132, R132, R58, R152 ;  /* 0x0000003a8484723c */ /* 0x000fe20000041898 */
[----:B------:R-:W1:Y:S04]  /*2ed0*/  LDSM.16.MT88.4 R152, [R42+0x1000] ;  /* 0x001000002a98783b */ /* 0x000e680000004200 */
[----:B------:R-:W2:Y:S03]  /*2ee0*/  LDSM.16.MT88.4 R56, [R36+0x1000] ;  /* 0x001000002438783b */ /* 0x000ea60000004200 */
[-C--:B0-----:R-:W-:Y:S01]  /*2ef0*/  HMMA.16816.F32.BF16 R68, R148, R136.reuse, R68 ;  /* 0x000000889444723c */ /* 0x081fe20000041844 */
[----:B------:R-:W0:Y:S07]  /*2f00*/  LDSM.16.MT88.4 R148, [R40+0x1800] ;  /* 0x001800002894783b */ /* 0x000e2e0000004200 */
[-C--:B-1----:R-:W-:Y:S01]  /*2f10*/  HMMA.16816.F32.BF16 R144, R152, R136.reuse, R144 ;  /* 0x000000889890723c */ /* 0x082fe20000041890 */
[----:B------:R-:W1:Y:S07]  /*2f20*/  LDSM.16.MT88.4 R152, [R42+0x1800] ;  /* 0x001800002a98783b */ /* 0x000e6e0000004200 */
[-C--:B------:R-:W-:Y:S01]  /*2f30*/  HMMA.16816.F32.BF16 R64, R140, R136.reuse, R64 ;  /* 0x000000888c40723c */ /* 0x080fe20000041840 */
[----:B------:R-:W3:Y:S07]  /*2f40*/  LDSM.16.MT88.4 R140, [R38+0x1800] ;  /* 0x00180000268c783b */ /* 0x000eee0000004200 */
[----:B--2---:R-:W-:Y:S01]  /*2f50*/  HMMA.16816.F32.BF16 R56, R56, R136, R132 ;  /* 0x000000883838723c */ /* 0x004fe20000041884 */
[----:B------:R-:W2:Y:S07]  /*2f60*/  LDSM.16.MT88.4 R132, [R36+0x1800] ;  /* 0x001800002484783b */ /* 0x000eae0000004200 */
[-C--:B0-----:R-:W-:Y:S01]  /*2f70*/  HMMA.16816.F32.BF16 R68, R148, R138.reuse, R68 ;  /* 0x0000008a9444723c */ /* 0x081fe20000041844 */
[----:B------:R-:W-:Y:S07]  /*2f80*/  LDSM.16.MT88.4 R148, [R40+0x2000] ;  /* 0x002000002894783b */ /* 0x000fee0000004200 */
[-C--:B-1----:R-:W-:Y:S01]  /*2f90*/  HMMA.16816.F32.BF16 R144, R152, R138.reuse, R144 ;  /* 0x0000008a9890723c */ /* 0x082fe20000041890 */
[----:B------:R-:W-:Y:S07]  /*2fa0*/  LDSM.16.MT88.4 R152, [R42+0x2000] ;  /* 0x002000002a98783b */ /* 0x000fee0000004200 */
[-C--:B---3--:R-:W-:Y:S01]  /*2fb0*/  HMMA.16816.F32.BF16 R64, R140, R138.reuse, R64 ;  /* 0x0000008a8c40723c */ /* 0x088fe20000041840 */
[----:B------:R-:W-:Y:S07]  /*2fc0*/  LDSM.16.MT88.4 R140, [R38+0x2000] ;  /* 0x00200000268c783b */ /* 0x000fee0000004200 */
[----:B--2---:R-:W-:Y:S01]  /*2fd0*/  HMMA.16816.F32.BF16 R56, R132, R138, R56 ;  /* 0x0000008a8438723c */ /* 0x004fe20000041838 */
[----:B------:R-:W0:Y:S04]  /*2fe0*/  LDSM.16.M88.4 R136, [R34+0x8080] ;  /* 0x008080002288783b */ /* 0x000e280000000200 */
[----:B------:R-:W1:Y:S03]  /*2ff0*/  LDSM.16.MT88.4 R132, [R36+0x2000] ;  /* 0x002000002484783b */ /* 0x000e660000004200 */
[-C--:B0-----:R-:W-:Y:S01]  /*3000*/  HMMA.16816.F32.BF16 R144, R152, R136.reuse, R144 ;  /* 0x000000889890723c */ /* 0x081fe20000041890 */
[----:B------:R-:W0:Y:S07]  /*3010*/  LDSM.16.MT88.4 R152, [R42+0x2800] ;  /* 0x002800002a98783b */ /* 0x000e2e0000004200 */
[-C--:B------:R-:W-:Y:S01]  /*3020*/  HMMA.16816.F32.BF16 R68, R148, R136.reuse, R68 ;  /* 0x000000889444723c */ /* 0x080fe20000041844 */
[----:B------:R-:W2:Y:S07]  /*3030*/  LDSM.16.MT88.4 R148, [R40+0x2800] ;  /* 0x002800002894783b */ /* 0x000eae0000004200 */
[-C--:B------:R-:W-:Y:S01]  /*3040*/  HMMA.16816.F32.BF16 R64, R140, R136.reuse, R64 ;  /* 0x000000888c40723c */ /* 0x080fe20000041840 */
[----:B------:R-:W3:Y:S07]  /*3050*/  LDSM.16.MT88.4 R140, [R38+0x2800] ;  /* 0x00280000268c783b */ /* 0x000eee0000004200 */
[----:B-1----:R-:W-:Y:S01]  /*3060*/  HMMA.16816.F32.BF16 R56, R132, R136, R56 ;  /* 0x000000888438723c */ /* 0x002fe20000041838 */
[----:B------:R-:W1:Y:S07]  /*3070*/  LDSM.16.MT88.4 R132, [R36+0x2800] ;  /* 0x002800002484783b */ /* 0x000e6e0000004200 */
[-C--:B0-----:R-:W-:Y:S01]  /*3080*/  HMMA.16816.F32.BF16 R144, R152, R138.reuse, R144 ;  /* 0x0000008a9890723c */ /* 0x081fe20000041890 */
[----:B------:R-:W-:Y:S07]  /*3090*/  LDSM.16.MT88.4 R152, [R42+0x3000] ;  /* 0x003000002a98783b */ /* 0x000fee0000004200 */
[-C--:B--2---:R-:W-:Y:S01]  /*30a0*/  HMMA.16816.F32.BF16 R68, R148, R138.reuse, R68 ;  /* 0x0000008a9444723c */ /* 0x084fe20000041844 */
[----:B------:R-:W-:Y:S07]  /*30b0*/  LDSM.16.MT88.4 R148, [R40+0x3000] ;  /* 0x003000002894783b */ /* 0x000fee0000004200 */
[-C--:B---3--:R-:W-:Y:S01]  /*30c0*/  HMMA.16816.F32.BF16 R64, R140, R138.reuse, R64 ;  /* 0x0000008a8c40723c */ /* 0x088fe20000041840 */
[----:B------:R-:W-:Y:S07]  /*30d0*/  LDSM.16.MT88.4 R140, [R38+0x3000] ;  /* 0x00300000268c783b */ /* 0x000fee0000004200 */
[----:B-1----:R-:W-:Y:S01]  /*30e0*/  HMMA.16816.F32.BF16 R56, R132, R138, R56 ;  /* 0x0000008a8438723c */ /* 0x002fe20000041838 */
        /* <DEDUP_REMOVED lines=72> */
[-C--:B-1----:R-:W-:Y:S01]  /*3570*/  HMMA.16816.F32.BF16 R56, R56, R136.reuse, R64 ;  /* 0x000000883838723c */ /* 0x082fe20000041840 */
[----:B------:R-:W1:Y:S07]  /*3580*/  LDSM.16.MT88.4 R64, [R40+0x7800] ;  /* 0x007800002840783b */ /* 0x000e6e0000004200 */
[-C--:B------:R-:W-:Y:S01]  /*3590*/  HMMA.16816.F32.BF16 R144, R152, R136.reuse, R144 ;  /* 0x000000889890723c */ /* 0x080fe20000041890 */
[----:B------:R-:W2:Y:S07]  /*35a0*/  LDSM.16.MT88.4 R152, [R36+0x7800] ;  /* 0x007800002498783b */ /* 0x000eae0000004200 */
[----:B------:R-:W-:Y:S01]  /*35b0*/  HMMA.16816.F32.BF16 R132, R140, R136, R132 ;  /* 0x000000888c84723c */ /* 0x000fe20000041884 */
[----:B------:R-:W3:Y:S11]  /*35c0*/  LDSM.16.MT88.4 R140, [R38+0x7800] ;  /* 0x00780000268c783b */ /* 0x000ef60000004200 */
[----:B------:R-:W-:Y:S04]  /*35d0*/  @!UPT UIADD3 URZ, URZ, URZ, URZ ;  /* 0x0000003f3f3ff290 */ /* 0x000fe8000fffe03f */
[-C--:B0-----:R-:W-:Y:S08]  /*35e0*/  HMMA.16816.F32.BF16 R144, R148, R138.reuse, R144 ;  /* 0x0000008a9490723c */ /* 0x081ff00000041890 */
[-C--:B-1----:R-:W-:Y:S08]  /*35f0*/  HMMA.16816.F32.BF16 R64, R64, R138.reuse, R68 ;  /* 0x0000008a4040723c */ /* 0x082ff00000041844 */
[-C--:B--2---:R-:W-:Y:S08]  /*3600*/  HMMA.16816.F32.BF16 R132, R152, R138.reuse, R132 ;  /* 0x0000008a9884723c */ /* 0x084ff00000041884 */
[----:B---3--:R-:W-:Y:S01]  /*3610*/  HMMA.16816.F32.BF16 R56, R140, R138, R56 ;  /* 0x0000008a8c38723c */ /* 0x008fe20000041838 */
[----:B------:R-:W-:-:S02]  /*3620*/  FMUL R68, R144, c[0x0][0x188] ;  /* 0x0000620090447a20 */ /* 0x000fc40000400000 */
[----:B------:R-:W-:Y:S02]  /*3630*/  FMUL R69, R145, c[0x0][0x188] ;  /* 0x0000620091457a20 */ /* 0x000fe40000400000 */
[----:B------:R-:W-:Y:S02]  /*3640*/  FMUL R70, R146, c[0x0][0x188] ;  /* 0x0000620092467a20 */ /* 0x000fe40000400000 */
[----:B------:R-:W-:Y:S02]  /*3650*/  FMUL R71, R147, c[0x0][0x188] ;  /* 0x0000620093477a20 */ /* 0x000fe40000400000 */
[----:B------:R-:W-:Y:S02]  /*3660*/  FMUL R136, R64, c[0x0][0x188] ;  /* 0x0000620040887a20 */ /* 0x000fe40000400000 */
[----:B------:R-:W-:Y:S01]  /*3670*/  FMUL R137, R65, c[0x0][0x188] ;  /* 0x0000620041897a20 */ /* 0x000fe20000400000 */
[----:B------:R-:W-:Y:S01]  /*3680*/  FMNMX R142, R68, R69, !PT ;  /* 0x00000045448e7209 */ /* 0x000fe20007800000 */
[----:B------:R-:W-:Y:S01]  /*3690*/  FMUL R68, R66, c[0x0][0x188] ;  /* 0x0000620042447a20 */ /* 0x000fe20000400000 */
[----:B------:R-:W-:Y:S01]  /*36a0*/  FMNMX R143, R70, R71, !PT ;  /* 0x00000047468f7209 */ /* 0x000fe20007800000 */
[----:B------:R-:W-:Y:S01]  /*36b0*/  FMUL R69, R67, c[0x0][0x188] ;  /* 0x0000620043457a20 */ /* 0x000fe20000400000 */
[----:B------:R-:W-:Y:S01]  /*36c0*/  FMNMX R148, R136, R137, !PT ;  /* 0x0000008988947209 */ /* 0x000fe20007800000 */
[----:B------:R-:W-:-:S02]  /*36d0*/  FMUL R138, R132, c[0x0][0x188] ;  /* 0x00006200848a7a20 */ /* 0x000fc40000400000 */
[----:B------:R-:W-:Y:S02]  /*36e0*/  FMUL R139, R133, c[0x0][0x188] ;  /* 0x00006200858b7a20 */ /* 0x000fe40000400000 */
[----:B------:R-:W-:Y:S02]  /*36f0*/  FMUL R140, R134, c[0x0][0x188] ;  /* 0x00006200868c7a20 */ /* 0x000fe40000400000 */
[----:B------:R-:W-:Y:S02]  /*3700*/  FMUL R141, R135, c[0x0][0x188] ;  /* 0x00006200878d7a20 */ /* 0x000fe40000400000 */
[----:B------:R-:W-:Y:S02]  /*3710*/  FMUL R70, R56, c[0x0][0x188] ;  /* 0x0000620038467a20 */ /* 0x000fe40000400000 */
[----:B------:R-:W-:Y:S02]  /*3720*/  FMUL R71, R57, c[0x0][0x188] ;  /* 0x0000620039477a20 */ /* 0x000fe40000400000 */
[----:B------:R-:W-:-:S02]  /*3730*/  FMUL R136, R58, c[0x0][0x188] ;  /* 0x000062003a887a20 */ /* 0x000fc40000400000 */
[----:B------:R-:W-:Y:S01]  /*3740*/  FMUL R137, R59, c[0x0][0x188] ;  /* 0x000062003b897a20 */ /* 0x000fe20000400000 */
[----:B------:R-:W-:Y:S02]  /*3750*/  FMNMX R68, R68, R69, !PT ;  /* 0x0000004544447209 */ /* 0x000fe40007800000 */
[----:B------:R-:W-:Y:S02]  /*3760*/  FMNMX R70, R70, R71, !PT ;  /* 0x0000004746467209 */ /* 0x000fe40007800000 */
[----:B------:R-:W-:Y:S02]  /*3770*/  FMNMX R136, R136, R137, !PT ;  /* 0x0000008988887209 */ /* 0x000fe40007800000 */
[----:B------:R-:W-:Y:S02]  /*3780*/  FMNMX R138, R138, R139, !PT ;  /* 0x0000008b8a8a7209 */ /* 0x000fe40007800000 */
[----:B------:R-:W-:Y:S01]  /*3790*/  FMNMX R140, R140, R141, !PT ;  /* 0x0000008d8c8c7209 */ /* 0x000fe20007800000 */
[----:B------:R-:W0:Y:S04]  /*37a0*/  SHFL.BFLY PT, R69, R142, 0x2, 0x1f ;  /* 0x0c401f008e457f89 */ /* 0x000e2800000e0000 */
[----:B------:R-:W1:Y:S04]  /*37b0*/  SHFL.BFLY PT, R71, R148, 0x2, 0x1f ;  /* 0x0c401f0094477f89 */ /* 0x000e6800000e0000 */
[----:B------:R-:W2:Y:S04]  /*37c0*/  SHFL.BFLY PT, R150, R143, 0x2, 0x1f ;  /* 0x0c401f008f967f89 */ /* 0x000ea800000e0000 */
[----:B------:R-:W3:Y:S04]  /*37d0*/  SHFL.BFLY PT, R137, R68, 0x2, 0x1f ;  /* 0x0c401f0044897f89 */ /* 0x000ee800000e0000 */
[----:B------:R-:W4:Y:S04]  /*37e0*/  SHFL.BFLY PT, R141, R70, 0x2, 0x1f ;  /* 0x0c401f00468d7f89 */ /* 0x000f2800000e0000 */
[----:B------:R-:W5:Y:S04]  /*37f0*/  SHFL.BFLY PT, R151, R136, 0x2, 0x1f ;  /* 0x0c401f0088977f89 */ /* 0x000f6800000e0000 */
[----:B------:R-:W5:Y:S04]  /*3800*/  SHFL.BFLY PT, R153, R138, 0x2, 0x1f ;  /* 0x0c401f008a997f89 */ /* 0x000f6800000e0000 */
[----:B------:R-:W5:Y:S01]  /*3810*/  SHFL.BFLY PT, R155, R140, 0x2, 0x1f ;  /* 0x0c401f008c9b7f89 */ /* 0x000f6200000e0000 */
[----:B0-----:R-:W-:-:S02]  /*3820*/  FMNMX R69, R142, R69, !PT ;  /* 0x000000458e457209 */ /* 0x001fc40007800000 */
[----:B-1----:R-:W-:Y:S02]  /*3830*/  FMNMX R139, R148, R71, !PT ;  /* 0x00000047948b7209 */ /* 0x002fe40007800000 */
[----:B--2---:R-:W-:Y:S02]  /*3840*/  FMNMX R150, R143, R150, !PT ;  /* 0x000000968f967209 */ /* 0x004fe40007800000 */
[----:B---3--:R-:W-:Y:S02]  /*3850*/  FMNMX R142, R68, R137, !PT ;  /* 0x00000089448e7209 */ /* 0x008fe40007800000 */
[----:B----4-:R-:W-:Y:S02]  /*3860*/  FMNMX R149, R70, R141, !PT ;  /* 0x0000008d46957209 */ /* 0x010fe40007800000 */
[----:B-----5:R-:W-:Y:S02]  /*3870*/  FMNMX R151, R136, R151, !PT ;  /* 0x0000009788977209 */ /* 0x020fe40007800000 */
[----:B------:R-:W-:-:S02]  /*3880*/  FMNMX R153, R138, R153, !PT ;  /* 0x000000998a997209 */ /* 0x000fc40007800000 */
        /* <DEDUP_REMOVED lines=9> */
[----:B0-----:R-:W-:-:S03]  /*3920*/  FMNMX R71, R69, R68, !PT ;  /* 0x0000004445477209 */ /* 0x001fc60007800000 */
[----:B------:R-:W-:Y:S01]  /*3930*/  BAR.SYNC.DEFER_BLOCKING 0x0 ;  /* 0x0000000000007b1d */ /* 0x000fe20000010000 */
[----:B-1----:R-:W-:Y:S02]  /*3940*/  FMNMX R141, R139, R70, !PT ;  /* 0x000000468b8d7209 */ /* 0x002fe40007800000 */
[----:B--2---:R-:W-:Y:S02]  /*3950*/  FMNMX R137, R150, R137, !PT ;  /* 0x0000008996897209 */ /* 0x004fe40007800000 */
[----:B---3--:R-:W-:Y:S02]  /*3960*/  FMNMX R143, R142, R143, !PT ;  /* 0x0000008f8e8f7209 */ /* 0x008fe40007800000 */
[----:B----4-:R-:W-:Y:S02]  /*3970*/  FMNMX R69, R149, R136, !PT ;  /* 0x0000008895457209 */ /* 0x010fe40007800000 */
[----:B-----5:R-:W-:Y:S02]  /*3980*/  FMNMX R139, R151, R138, !PT ;  /* 0x0000008a978b7209 */ /* 0x020fe40007800000 */
[----:B------:R-:W-:-:S02]  /*3990*/  FMNMX R155, R153, R140, !PT ;  /* 0x0000008c999b7209 */ /* 0x000fc40007800000 */
[----:B------:R-:W-:Y:S01]  /*39a0*/  FMNMX R175, R148, R175, !PT ;  /* 0x000000af94af7209 */ /* 0x000fe20007800000 */
[----:B------:R-:W-:Y:S04]  /*39b0*/  @P0 STS [R28+0x8000], R71 ;  /* 0x008000471c000388 */ /* 0x000fe80000000800 */
[----:B------:R-:W-:Y:S04]  /*39c0*/  @P0 STS [R28+0x8040], R137 ;  /* 0x008040891c000388 */ /* 0x000fe80000000800 */
[----:B------:R-:W-:Y:S04]  /*39d0*/  @P0 STS [R28+0x8080], R141 ;  /* 0x0080808d1c000388 */ /* 0x000fe80000000800 */
[----:B------:R-:W-:Y:S04]  /*39e0*/  @P0 STS [R28+0x80c0], R143 ;  /* 0x0080c08f1c000388 */ /* 0x000fe80000000800 */
[----:B------:R-:W-:Y:S04]  /*39f0*/  @P0 STS [R28+0x8100], R69 ;  /* 0x008100451c000388 */ /* 0x000fe80000000800 */
[----:B------:R-:W-:Y:S04]  /*3a00*/  @P0 STS [R28+0x8140], R139 ;  /* 0x0081408b1c000388 */ /* 0x000fe80000000800 */
[----:B------:R-:W-:Y:S04]  /*3a10*/  @P0 STS [R28+0x8180], R155 ;  /* 0x0081809b1c000388 */ /* 0x000fe80000000800 */
[----:B------:R-:W-:Y:S04]  /*3a20*/  @P0 STS [R28+0x81c0], R175 ;  /* 0x0081c0af1c000388 */ /* 0x000fe80000000800 */
[----:B------:R-:W-:Y:S06]  /*3a30*/  BAR.SYNC.DEFER_BLOCKING 0x0 ;  /* 0x0000000000007b1d */ /* 0x000fec0000010000 */
[----:B------:R-:W0:Y:S04]  /*3a40*/  @!P3 LDS R18, [R166.X4+0x8000] ;  /* 0x00800000a612b984 */ /* 0x000e280000004800 */
[----:B0-----:R-:W0:Y:S02]  /*3a50*/  SHFL.BFLY PT, R149, R18, 0x1, 0x1f ;  /* 0x0c201f0012957f89 */ /* 0x001e2400000e0000 */
[----:B0-----:R-:W-:-:S05]  /*3a60*/  FMNMX R149, R18, R149, !PT ;  /* 0x0000009512957209 */ /* 0x001fca0007800000 */
[----:B------:R-:W-:Y:S04]  /*3a70*/  @P1 STS [R166.X4+0x8000], R149 ;  /* 0x00800095a6001388 */ /* 0x000fe80000004800 */
[----:B------:R-:W-:Y:S06]  /*3a80*/  BAR.SYNC.DEFER_BLOCKING 0x0 ;  /* 0x0000000000007b1d */ /* 0x000fec0000010000 */
[----:B------:R-:W0:Y:S04]  /*3a90*/  LDS R137, [R30+0x8000] ;  /* 0x008000001e897984 */ /* 0x000e280000000800 */
[----:B------:R-:W1:Y:S04]  /*3aa0*/  LDS R136, [R30+0x8040] ;  /* 0x008040001e887984 */ /* 0x000e680000000800 */
[----:B------:R-:W2:Y:S04]  /*3ab0*/  LDS R139, [R30+0x8080] ;  /* 0x008080001e8b7984 */ /* 0x000ea80000000800 */
[----:B------:R-:W3:Y:S04]  /*3ac0*/  LDS R138, [R30+0x80c0] ;  /* 0x0080c0001e8a7984 */ /* 0x000ee80000000800 */
[----:B------:R-:W4:Y:S04]  /*3ad0*/  LDS R143, [R30+0x8180] ;  /* 0x008180001e8f7984 */ /* 0x000f280000000800 */
[----:B------:R-:W5:Y:S04]  /*3ae0*/  LDS R141, [R30+0x8100] ;  /* 0x008100001e8d7984 */ /* 0x000f680000000800 */
[----:B------:R-:W5:Y:S04]  /*3af0*/  LDS R140, [R30+0x8140] ;  /* 0x008140001e8c7984 */ /* 0x000f680000000800 */
[----:B------:R-:W5:Y:S01]  /*3b00*/  LDS R142, [R30+0x81c0] ;  /* 0x0081c0001e8e7984 */ /* 0x000f620000000800 */
[----:B0-----:R-:W-:-:S02]  /*3b10*/  FMNMX R137, R137, R174, !PT ;  /* 0x000000ae89897209 */ /* 0x001fc40007800000 */
[----:B-1----:R-:W-:-:S03]  /*3b20*/  FMNMX R136, R136, R173, !PT ;  /* 0x000000ad88887209 */ /* 0x002fc60007800000 */
[--C-:B------:R-:W-:Y:S01]  /*3b30*/  FFMA R144, R144, c[0x0][0x188], -R137.reuse ;  /* 0x0000620090907a23 */ /* 0x100fe20000000889 */
[----:B--2---:R-:W-:Y:S01]  /*3b40*/  FMNMX R139, R139, R172, !PT ;  /* 0x000000ac8b8b7209 */ /* 0x004fe20007800000 */
[----:B------:R-:W-:Y:S01]  /*3b50*/  FFMA R145, R145, c[0x0][0x188], -R137 ;  /* 0x0000620091917a23 */ /* 0x000fe20000000889 */
[----:B---3--:R-:W-:Y:S01]  /*3b60*/  FMNMX R138, R138, R171, !PT ;  /* 0x000000ab8a8a7209 */ /* 0x008fe20007800000 */
[--C-:B------:R-:W-:Y:S01]  /*3b70*/  FFMA R146, R146, c[0x0][0x188], -R136.reuse ;  /* 0x0000620092927a23 */ /* 0x100fe20000000888 */
[----:B----4-:R-:W-:Y:S01]  /*3b80*/  FMNMX R143, R143, R168, !PT ;  /* 0x000000a88f8f7209 */ /* 0x010fe20007800000 */
[----:B------:R-:W-:Y:S01]  /*3b90*/  FFMA R147, R147, c[0x0][0x188], -R136 ;  /* 0x0000620093937a23 */ /* 0x000fe20000000888 */
[----:B-----5:R-:W-:Y:S01]  /*3ba0*/  FMNMX R141, R141, R170, !PT ;  /* 0x000000aa8d8d7209 */ /* 0x020fe20007800000 */
[----:B------:R-:W-:Y:S01]  /*3bb0*/  FFMA R64, R64, c[0x0][0x188], -R139 ;  /* 0x0000620040407a23 */ /* 0x000fe2000000088b */
[----:B------:R-:W-:Y:S01]  /*3bc0*/  FMNMX R140, R140, R169, !PT ;  /* 0x000000a98c8c7209 */ /* 0x000fe20007800000 */
[----:B------:R-:W-:Y:S01]  /*3bd0*/  FFMA R66, R66, c[0x0][0x188], -R138 ;  /* 0x0000620042427a23 */ /* 0x000fe2000000088a */
[----:B------:R-:W-:Y:S01]  /*3be0*/  FMNMX R142, R142, R167, !PT ;  /* 0x000000a78e8e7209 */ /* 0x000fe20007800000 */
[----:B------:R-:W-:-:S02]  /*3bf0*/  FFMA R132, R132, c[0x0][0x188], -R143 ;  /* 0x0000620084847a23 */ /* 0x000fc4000000088f */
[----:B------:R-:W-:Y:S02]  /*3c00*/  FFMA R133, R133, c[0x0][0x188], -R143 ;  /* 0x0000620085857a23 */ /* 0x000fe4000000088f */
[----:B------:R-:W-:Y:S02]  /*3c10*/  FMUL R68, R144, 1.4426950216293334961 ;  /* 0x3fb8aa3b90447820 */ /* 0x000fe40000400000 */
[----:B------:R-:W-:Y:S02]  /*3c20*/  FMUL R145, R145, 1.4426950216293334961 ;  /* 0x3fb8aa3b91917820 */ /* 0x000fe40000400000 */
[----:B------:R-:W-:Y:S02]  /*3c30*/  FFMA R65, R65, c[0x0][0x188], -R139 ;  /* 0x0000620041417a23 */ /* 0x000fe4000000088b */
[----:B------:R-:W-:Y:S02]  /*3c40*/  FFMA R67, R67, c[0x0][0x188], -R138 ;  /* 0x0000620043437a23 */ /* 0x000fe4000000088a */
[----:B------:R-:W-:-:S02]  /*3c50*/  FFMA R56, R56, c[0x0][0x188], -R141 ;  /* 0x0000620038387a23 */ /* 0x000fc4000000088d */
[----:B------:R-:W-:Y:S02]  /*3c60*/  FFMA R57, R57, c[0x0][0x188], -R141 ;  /* 0x0000620039397a23 */ /* 0x000fe4000000088d */
[--C-:B------:R-:W-:Y:S02]  /*3c70*/  FFMA R58, R58, c[0x0][0x188], -R140.reuse ;  /* 0x000062003a3a7a23 */ /* 0x100fe4000000088c */
[----:B------:R-:W-:Y:S02]  /*3c80*/  FFMA R59, R59, c[0x0][0x188], -R140 ;  /* 0x000062003b3b7a23 */ /* 0x000fe4000000088c */
[--C-:B------:R-:W-:Y:S02]  /*3c90*/  FFMA R134, R134, c[0x0][0x188], -R142.reuse ;  /* 0x0000620086867a23 */ /* 0x100fe4000000088e */
[----:B------:R-:W-:Y:S02]  /*3ca0*/  FFMA R135, R135, c[0x0][0x188], -R142 ;  /* 0x0000620087877a23 */ /* 0x000fe4000000088e */
[----:B------:R-:W-:-:S02]  /*3cb0*/  FMUL R70, R146, 1.4426950216293334961 ;  /* 0x3fb8aa3b92467820 */ /* 0x000fc40000400000 */
[----:B------:R-:W-:Y:S02]  /*3cc0*/  FMUL R147, R147, 1.4426950216293334961 ;  /* 0x3fb8aa3b93937820 */ /* 0x000fe40000400000 */
[----:B------:R-:W-:Y:S02]  /*3cd0*/  FMUL R64, R64, 1.4426950216293334961 ;  /* 0x3fb8aa3b40407820 */ /* 0x000fe40000400000 */
[----:B------:R-:W-:Y:S02]  /*3ce0*/  FMUL R66, R66, 1.4426950216293334961 ;  /* 0x3fb8aa3b42427820 */ /* 0x000fe40000400000 */
[----:B------:R-:W-:Y:S02]  /*3cf0*/  FMUL R132, R132, 1.4426950216293334961 ;  /* 0x3fb8aa3b84847820 */ /* 0x000fe40000400000 */
[----:B------:R-:W-:Y:S02]  /*3d00*/  FMUL R133, R133, 1.4426950216293334961 ;  /* 0x3fb8aa3b85857820 */ /* 0x000fe40000400000 */
[----:B------:R-:W-:-:S02]  /*3d10*/  FMUL R65, R65, 1.4426950216293334961 ;  /* 0x3fb8aa3b41417820 */ /* 0x000fc40000400000 */
[----:B------:R-:W-:Y:S02]  /*3d20*/  FMUL R67, R67, 1.4426950216293334961 ;  /* 0x3fb8aa3b43437820 */ /* 0x000fe40000400000 */
[----:B------:R-:W-:Y:S02]  /*3d30*/  FMUL R56, R56, 1.4426950216293334961 ;  /* 0x3fb8aa3b38387820 */ /* 0x000fe40000400000 */
[----:B------:R-:W-:Y:S02]  /*3d40*/  FMUL R57, R57, 1.4426950216293334961 ;  /* 0x3fb8aa3b39397820 */ /* 0x000fe40000400000 */
[----:B------:R-:W-:Y:S02]  /*3d50*/  FMUL R58, R58, 1.4426950216293334961 ;  /* 0x3fb8aa3b3a3a7820 */ /* 0x000fe40000400000 */
[----:B------:R-:W-:Y:S02]  /*3d60*/  FMUL R59, R59, 1.4426950216293334961 ;  /* 0x3fb8aa3b3b3b7820 */ /* 0x000fe40000400000 */
[----:B------:R-:W-:-:S02]  /*3d70*/  FMUL R134, R134, 1.4426950216293334961 ;  /* 0x3fb8aa3b86867820 */ /* 0x000fc40000400000 */
[----:B------:R-:W-:Y:S01]  /*3d80*/  FMUL R135, R135, 1.4426950216293334961 ;  /* 0x3fb8aa3b87877820 */ /* 0x000fe20000400000 */
[----:B------:R-:W-:Y:S08]  /*3d90*/  MUFU.EX2 R68, R68 ;  /* 0x0000004400447308 */ /* 0x000ff00000000800 */
[----:B------:R-:W0:Y:S08]  /*3da0*/  MUFU.EX2 R145, R145 ;  /* 0x0000009100917308 */ /* 0x000e300000000800 */
[----:B------:R-:W-:Y:S08]  /*3db0*/  MUFU.EX2 R70, R70 ;  /* 0x0000004600467308 */ /* 0x000ff00000000800 */
[----:B------:R-:W1:Y:S08]  /*3dc0*/  MUFU.EX2 R147, R147 ;  /* 0x0000009300937308 */ /* 0x000e700000000800 */
[----:B------:R-:W-:Y:S08]  /*3dd0*/  MUFU.EX2 R152, R132 ;  /* 0x0000008400987308 */ /* 0x000ff00000000800 */
[----:B------:R-:W2:Y:S08]  /*3de0*/  MUFU.EX2 R240, R133 ;  /* 0x0000008500f07308 */ /* 0x000eb00000000800 */
[----:B------:R-:W-:Y:S08]  /*3df0*/  MUFU.EX2 R64, R64 ;  /* 0x0000004000407308 */ /* 0x000ff00000000800 */
[----:B------:R-:W3:Y:S08]  /*3e00*/  MUFU.EX2 R149, R65 ;  /* 0x0000004100957308 */ /* 0x000ef00000000800 */
[----:B------:R-:W-:Y:S08]  /*3e10*/  MUFU.EX2 R66, R66 ;  /* 0x0000004200427308 */ /* 0x000ff00000000800 */
[----:B------:R-:W4:Y:S08]  /*3e20*/  MUFU.EX2 R151, R67 ;  /* 0x0000004300977308 */ /* 0x000f300000000800 */
[----:B------:R-:W-:Y:S08]  /*3e30*/  MUFU.EX2 R144, R56 ;  /* 0x0000003800907308 */ /* 0x000ff00000000800 */
[----:B------:R-:W5:Y:S08]  /*3e40*/  MUFU.EX2 R146, R57 ;  /* 0x0000003900927308 */ /* 0x000f700000000800 */
[----:B------:R0:W-:Y:S08]  /*3e50*/  MUFU.EX2 R148, R58 ;  /* 0x0000003a00947308 */ /* 0x0001f00000000800 */
[----:B------:R1:W0:Y:S08]  /*3e60*/  MUFU.EX2 R150, R59 ;  /* 0x0000003b00967308 */ /* 0x0002300000000800 */
[----:B------:R-:W-:Y:S08]  /*3e70*/  MUFU.EX2 R244, R134 ;  /* 0x0000008600f47308 */ /* 0x000ff00000000800 */
[----:B------:R-:W5:Y:S01]  /*3e80*/  MUFU.EX2 R242, R135 ;  /* 0x0000008700f27308 */ /* 0x000f620000000800 */
[----:B0-----:R-:W-:-:S02]  /*3e90*/  FADD R58, R68, R145 ;  /* 0x00000091443a7221 */ /* 0x001fc40000000000 */
[----:B-1----:R-:W-:Y:S02]  /*3ea0*/  FADD R59, R70, R147 ;  /* 0x00000093463b7221 */ /* 0x002fe40000000000 */
[----:B--2---:R-:W-:Y:S02]  /*3eb0*/  FADD R132, R152, R240 ;  /* 0x000000f098847221 */ /* 0x004fe40000000000 */
[----:B---3--:R-:W-:Y:S02]  /*3ec0*/  FADD R65, R64, R149 ;  /* 0x0000009540417221 */ /* 0x008fe40000000000 */
[----:B----4-:R-:W-:Y:S02]  /*3ed0*/  FADD R67, R66, R151 ;  /* 0x0000009742437221 */ /* 0x010fe40000000000 */
[----:B-----5:R-:W-:Y:S02]  /*3ee0*/  FADD R69, R144, R146 ;  /* 0x0000009290457221 */ /* 0x020fe40000000000 */
[----:B------:R-:W-:-:S02]  /*3ef0*/  FADD R71, R148, R150 ;  /* 0x0000009694477221 */ /* 0x000fc40000000000 */
[----:B------:R-:W-:Y:S01]  /*3f00*/  FADD R133, R244, R242 ;  /* 0x000000f2f4857221 */ /* 0x000fe20000000000 */
        /* <DEDUP_REMOVED lines=24> */
[----:B0-----:R-:W-:-:S03]  /*4090*/  FADD R175, R135, R154 ;  /* 0x0000009a87af7221 */ /* 0x001fc60000000000 */
[----:B------:R-:W-:Y:S01]  /*40a0*/  BAR.SYNC.DEFER_BLOCKING 0x0 ;  /* 0x0000000000007b1d */ /* 0x000fe20000010000 */
[----:B-1----:R-:W-:Y:S02]  /*40b0*/  FADD R65, R56, R65 ;  /* 0x0000004138417221 */ /* 0x002fe40000000000 */
[----:B--2---:R-:W-:Y:S02]  /*40c0*/  FADD R153, R57, R132 ;  /* 0x0000008439997221 */ /* 0x004fe40000000000 */
[----:B---3--:R-:W-:Y:S02]  /*40d0*/  FADD R67, R58, R67 ;  /* 0x000000433a437221 */ /* 0x008fe40000000000 */
[----:B----4-:R-:W-:Y:S02]  /*40e0*/  FADD R155, R59, R134 ;  /* 0x000000863b9b7221 */ /* 0x010fe40000000000 */
[----:B-----5:R-:W-:Y:S02]  /*40f0*/  FADD R69, R248, R69 ;  /* 0x00000045f8457221 */ /* 0x020fe40000000000 */
[----:B------:R-:W-:-:S02]  /*4100*/  FADD R71, R250, R71 ;  /* 0x00000047fa477221 */ /* 0x000fc40000000000 */
[----:B------:R-:W-:Y:S01]  /*4110*/  FADD R135, R252, R133 ;  /* 0x00000085fc877221 */ /* 0x000fe20000000000 */
        /* <DEDUP_REMOVED lines=11> */
[----:B0-----:R-:W-:-:S05]  /*41d0*/  FADD R59, R20, R57 ;  /* 0x00000039143b7221 */ /* 0x001fca0000000000 */
[----:B------:R0:W-:Y:S01]  /*41e0*/  @P1 STS [R166.X4+0x8000], R59 ;  /* 0x0080003ba6001388 */ /* 0x0001e20000004800 */
[----:B------:R-:W-:-:S03]  /*41f0*/  IMAD.WIDE R56, R14, 0x2, R200 ;  /* 0x000000020e387825 */ /* 0x000fc600078e02c8 */
[----:B------:R-:W-:Y:S01]  /*4200*/  BAR.SYNC.DEFER_BLOCKING 0x0 ;  /* 0x0000000000007b1d */ /* 0x000fe20000010000 */
[----:B------:R-:W-:-:S04]  /*4210*/  IMAD.WIDE R250, R14, 0x2, R198 ;  /* 0x000000020efa7825 */ /* 0x000fc800078e02c6 */
[----:B0-----:R-:W-:-:S04]  /*4220*/  IMAD.WIDE R58, R14, 0x2, R196 ;  /* 0x000000020e3a7825 */ /* 0x001fc800078e02c4 */
[C---:B------:R-:W-:Y:S01]  /*4230*/  IMAD.WIDE R246, R14.reuse, 0x2, R204 ;  /* 0x000000020ef67825 */ /* 0x040fe200078e02cc */
[----:B------:R0:W2:Y:S04]  /*4240*/  LDG.E.U16 R69, [R56.64] ;  /* 0x0000000438457981 */ /* 0x0000a8000c1e1500 */
[----:B------:R1:W3:Y:S04]  /*4250*/  LDG.E.U16 R67, [R250.64] ;  /* 0x00000004fa437981 */ /* 0x0002e8000c1e1500 */
[----:B------:R4:W5:Y:S01]  /*4260*/  LDG.E.U16 R65, [R58.64] ;  /* 0x000000043a417981 */ /* 0x000962000c1e1500 */
[----:B0-----:R-:W-:-:S03]  /*4270*/  IMAD.WIDE R56, R14, 0x2, R194 ;  /* 0x000000020e387825 */ /* 0x001fc600078e02c2 */
[----:B------:R0:W5:Y:S01]  /*4280*/  LDG.E.U16 R71, [R246.64] ;  /* 0x00000004f6477981 */ /* 0x000162000c1e1500 */
[----:B-1----:R-:W-:-:S03]  /*4290*/  IMAD.WIDE R250, R14, 0x2, R186 ;  /* 0x000000020efa7825 */ /* 0x002fc600078e02ba */
[----:B------:R1:W5:Y:S01]  /*42a0*/  LDG.E.U16 R153, [R56.64] ;  /* 0x0000000438997981 */ /* 0x000362000c1e1500 */
[----:B----4-:R-:W-:-:S03]  /*42b0*/  IMAD.WIDE R58, R14, 0x2, R184 ;  /* 0x000000020e3a7825 */ /* 0x010fc600078e02b8 */
[----:B------:R4:W5:Y:S01]  /*42c0*/  LDG.E.U16 R245, [R250.64] ;  /* 0x00000004faf57981 */ /* 0x000962000c1e1500 */
[----:B------:R-:W-:-:S03]  /*42d0*/  IMAD.WIDE R132, R14, 0x2, R206 ;  /* 0x000000020e847825 */ /* 0x000fc600078e02ce */
[----:B------:R0:W5:Y:S01]  /*42e0*/  LDG.E.U16 R243, [R58.64] ;  /* 0x000000043af37981 */ /* 0x000162000c1e1500 */
[----:B-1----:R-:W-:-:S03]  /*42f0*/  IMAD.WIDE R56, R14, 0x2, R182 ;  /* 0x000000020e387825 */ /* 0x002fc600078e02b6 */
[----:B------:R1:W5:Y:S01]  /*4300*/  LDG.E.U16 R133, [R132.64] ;  /* 0x0000000484857981 */ /* 0x000362000c1e1500 */
[----:B------:R-:W-:-:S03]  /*4310*/  IMAD.WIDE R154, R14, 0x2, R202 ;  /* 0x000000020e9a7825 */ /* 0x000fc600078e02ca */
[----:B------:R0:W5:Y:S01]  /*4320*/  LDG.E.U16 R241, [R56.64] ;  /* 0x0000000438f17981 */ /* 0x000162000c1e1500 */
[----:B------:R-:W-:-:S03]  /*4330*/  IMAD.WIDE R134, R14, 0x2, R192 ;  /* 0x000000020e867825 */ /* 0x000fc600078e02c0 */
[----:B------:R1:W5:Y:S01]  /*4340*/  LDG.E.U16 R155, [R154.64] ;  /* 0x000000049a9b7981 */ /* 0x000362000c1e1500 */
[----:B------:R-:W-:-:S03]  /*4350*/  IMAD.WIDE R248, R14, 0x2, R190 ;  /* 0x000000020ef87825 */ /* 0x000fc600078e02be */
[----:B------:R1:W5:Y:S01]  /*4360*/  LDG.E.U16 R135, [R134.64] ;  /* 0x0000000486877981 */ /* 0x000362000c1e1500 */
[----:B0-----:R-:W-:-:S03]  /*4370*/  IMAD.WIDE R246, R14, 0x2, R188 ;  /* 0x000000020ef67825 */ /* 0x001fc600078e02bc */
[----:B------:R0:W5:Y:S01]  /*4380*/  LDG.E.U16 R249, [R248.64] ;  /* 0x00000004f8f97981 */ /* 0x000162000c1e1500 */
[----:B----4-:R-:W-:-:S03]  /*4390*/  IMAD.WIDE R250, R14, 0x2, R180 ;  /* 0x000000020efa7825 */ /* 0x010fc600078e02b4 */
[----:B------:R4:W5:Y:S01]  /*43a0*/  LDG.E.U16 R247, [R246.64] ;  /* 0x00000004f6f77981 */ /* 0x000962000c1e1500 */
[----:B------:R-:W-:-:S03]  /*43b0*/  IMAD.WIDE R58, R14, 0x2, R178 ;  /* 0x000000020e3a7825 */ /* 0x000fc600078e02b2 */
[----:B------:R0:W5:Y:S01]  /*43c0*/  LDG.E.U16 R175, [R250.64] ;  /* 0x00000004faaf7981 */ /* 0x000162000c1e1500 */
[----:B------:R-:W-:-:S03]  /*43d0*/  IMAD.WIDE R56, R14, 0x2, R176 ;  /* 0x000000020e387825 */ /* 0x000fc600078e02b0 */
[----:B------:R-:W5:Y:S01]  /*43e0*/  LDG.E.U16 R59, [R58.64] ;  /* 0x000000043a3b7981 */ /* 0x000f62000c1e1500 */
[----:B-1----:R-:W-:Y:S01]  /*43f0*/  FADD R132, -R137, R174 ;  /* 0x000000ae89847221 */ /* 0x002fe20000000100 */
[----:B------:R-:W-:Y:S02]  /*4400*/  F2FP.BF16.PACK_AB R68, R145, R68 ;  /* 0x000000449144723e */ /* 0x000fe400000010ff */
[----:B----4-:R-:W1:Y:S04]  /*4410*/  LDS R246, [R30+0x8000] ;  /* 0x008000001ef67984 */ /* 0x010e680000000800 */
[----:B0-----:R-:W4:Y:S01]  /*4420*/  LDG.E.U16 R251, [R56.64] ;  /* 0x0000000438fb7981 */ /* 0x001f22000c1e1500 */
[----:B------:R-:W-:Y:S01]  /*4430*/  FMUL R134, R132, 1.4426950216293334961 ;  /* 0x3fb8aa3b84867820 */ /* 0x000fe20000400000 */
[----:B------:R-:W-:-:S02]  /*4440*/  F2FP.BF16.PACK_AB R70, R147, R70 ;  /* 0x000000469346723e */ /* 0x000fc400000010ff */
[----:B------:R-:W-:Y:S01]  /*4450*/  F2FP.BF16.PACK_AB R132, R149, R64 ;  /* 0x000000409584723e */ /* 0x000fe200000010ff */
[----:B------:R-:W-:Y:S01]  /*4460*/  LDS R147, [R30+0x8140] ;  /* 0x008140001e937984 */ /* 0x000fe20000000800 */
[----:B------:R-:W-:Y:S02]  /*4470*/  F2FP.BF16.PACK_AB R154, R151, R66 ;  /* 0x00000042979a723e */ /* 0x000fe400000010ff */
[----:B------:R-:W-:Y:S01]  /*4480*/  F2FP.BF16.PACK_AB R174, R146, R144 ;  /* 0x0000009092ae723e */ /* 0x000fe200000010ff */
[----:B------:R-:W-:Y:S01]  /*4490*/  LDS R151, [R30+0x8040] ;  /* 0x008040001e977984 */ /* 0x000fe20000000800 */
[----:B------:R-:W-:-:S03]  /*44a0*/  F2FP.BF16.PACK_AB R248, R150, R148 ;  /* 0x0000009496f8723e */ /* 0x000fc600000010ff */
[----:B------:R-:W-:Y:S04]  /*44b0*/  LDS R148, [R30+0x8080] ;  /* 0x008080001e947984 */ /* 0x000fe80000000800 */
[----:B------:R-:W-:Y:S04]  /*44c0*/  LDS R149, [R30+0x80c0] ;  /* 0x0080c0001e957984 */ /* 0x000fe80000000800 */
[----:B------:R-:W-:Y:S04]  /*44d0*/  LDS R146, [R30+0x8100] ;  /* 0x008100001e927984 */ /* 0x000fe80000000800 */
[----:B------:R-:W-:Y:S04]  /*44e0*/  LDS R144, [R30+0x8180] ;  /* 0x008180001e907984 */ /* 0x000fe80000000800 */
[----:B------:R-:W-:Y:S04]  /*44f0*/  LDS R145, [R30+0x81c0] ;  /* 0x0081c0001e917984 */ /* 0x000fe80000000800 */
[----:B------:R-:W-:Y:S01]  /*4500*/  BAR.SYNC.DEFER_BLOCKING 0x0 ;  /* 0x0000000000007b1d */ /* 0x000fe20000010000 */
[----:B------:R-:W-:-:S02]  /*4510*/  F2FP.BF16.PACK_AB R152, R240, R152 ;  /* 0x00000098f098723e */ /* 0x000fc400000010ff */
[----:B------:R-:W-:-:S03]  /*4520*/  F2FP.BF16.PACK_AB R242, R242, R244 ;  /* 0x000000f4f2f2723e */ /* 0x000fc600000010ff */
[----:B------:R-:W1:Y:S02]  /*4530*/  MUFU.EX2 R134, R134 ;  /* 0x0000008600867308 */ /* 0x000e640000000800 */
[C---:B-1----:R-:W-:Y:S02]  /*4540*/  FFMA R163, R134.reuse, R163, R246 ;  /* 0x000000a386a37223 */ /* 0x042fe400000000f6 */
[C---:B------:R-:W-:Y:S02]  /*4550*/  FMUL R60, R134.reuse, R60 ;  /* 0x0000003c863c7220 */ /* 0x040fe40000400000 */
[C---:B------:R-:W-:Y:S02]  /*4560*/  FMUL R61, R134.reuse, R61 ;  /* 0x0000003d863d7220 */ /* 0x040fe40000400000 */
[C---:B------:R-:W-:Y:S02]  /*4570*/  FMUL R80, R134.reuse, R80 ;  /* 0x0000005086507220 */ /* 0x040fe40000400000 */
[----:B------:R-:W-:-:S02]  /*4580*/  FMUL R81, R134, R81 ;  /* 0x0000005186517220 */ /* 0x000fc40000400000 */
[C---:B------:R-:W-:Y:S02]  /*4590*/  FMUL R72, R134.reuse, R72 ;  /* 0x0000004886487220 */ /* 0x040fe40000400000 */
[C---:B------:R-:W-:Y:S02]  /*45a0*/  FMUL R73, R134.reuse, R73 ;  /* 0x0000004986497220 */ /* 0x040fe40000400000 */
[C---:B------:R-:W-:Y:S02]  /*45b0*/  FMUL R76, R134.reuse, R76 ;  /* 0x0000004c864c7220 */ /* 0x040fe40000400000 */
[----:B------:R-:W-:Y:S02]  /*45c0*/  FMUL R77, R134, R77 ;  /* 0x0000004d864d7220 */ /* 0x000fe40000400000 */
[----:B------:R-:W-:Y:S01]  /*45d0*/  FADD R168, -R143, R168 ;  /* 0x000000a88fa87221 */ /* 0x000fe20000000100 */
[----:B------:R-:W-:-:S04]  /*45e0*/  IADD3 R8, R8, 0x10, RZ ;  /* 0x0000001008087810 */ /* 0x000fc80007ffe0ff */
[----:B------:R-:W-:Y:S01]  /*45f0*/  ISETP.GE.AND P4, PT, R8, c[0x0][0x1d0], PT ;  /* 0x0000740008007a0c */ /* 0x000fe20003f86270 */
        /* <DEDUP_REMOVED lines=16> */
[----:B------:R0:W-:Y:S04]  /*4700*/  STS [R24+0xa000], R68 ;  /* 0x00a0004418007388 */ /* 0x0001e80000000800 */
[----:B------:R-:W-:Y:S04]  /*4710*/  STS [R24+0xa100], R70 ;  /* 0x00a1004618007388 */ /* 0x000fe80000000800 */
[----:B------:R-:W-:Y:S04]  /*4720*/  STS [R24+0xa200], R132 ;  /* 0x00a2008418007388 */ /* 0x000fe80000000800 */
[----:B------:R-:W-:Y:S04]  /*4730*/  STS [R24+0xa300], R154 ;  /* 0x00a3009a18007388 */ /* 0x000fe80000000800 */
[----:B------:R-:W-:Y:S04]  /*4740*/  STS [R24+0xa400], R174 ;  /* 0x00a400ae18007388 */ /* 0x000fe80000000800 */
[----:B------:R-:W-:Y:S04]  /*4750*/  STS [R24+0xa500], R248 ;  /* 0x00a500f818007388 */ /* 0x000fe80000000800 */
[----:B------:R1:W-:Y:S04]  /*4760*/  STS [R24+0xa600], R152 ;  /* 0x00a6009818007388 */ /* 0x0003e80000000800 */
[----:B------:R-:W-:Y:S04]  /*4770*/  STS [R24+0xa700], R242 ;  /* 0x00a700f218007388 */ /* 0x000fe80000000800 */
[----:B------:R-:W-:Y:S01]  /*4780*/  BAR.SYNC.DEFER_BLOCKING 0x0 ;  /* 0x0000000000007b1d */ /* 0x000fe20000010000 */
[----:B0-----:R-:W-:-:S04]  /*4790*/  FADD R68, -R136, R173 ;  /* 0x000000ad88447221 */ /* 0x001fc80000000100 */
[----:B------:R-:W-:Y:S02]  /*47a0*/  FMUL R150, R68, 1.4426950216293334961 ;  /* 0x3fb8aa3b44967820 */ /* 0x000fe40000400000 */
[----:B-1----:R-:W-:Y:S01]  /*47b0*/  FADD R152, -R139, R172 ;  /* 0x000000ac8b987221 */ /* 0x002fe20000000100 */
[----:B------:R-:W-:Y:S04]  /*47c0*/  LDSM.16.M88.4 R56, [R22+0xa000] ;  /* 0x00a000001638783b */ /* 0x000fe80000000200 */
[----:B------:R-:W0:Y:S04]  /*47d0*/  LDSM.16.M88.4 R64, [R12+0x8000] ;  /* 0x008000000c40783b */ /* 0x000e280000000200 */
[----:B------:R-:W1:Y:S04]  /*47e0*/  LDSM.16.M88.4 R68, [R12+0x9000] ;  /* 0x009000000c44783b */ /* 0x000e680000000200 */
[----:B------:R-:W2:Y:S01]  /*47f0*/  LDSM.16.M88.4 R132, [R22+0xa200] ;  /* 0x00a200001684783b */ /* 0x000ea20000000200 */
[----:B------:R-:W-:Y:S01]  /*4800*/  FADD R153, -R138, R171 ;  /* 0x000000ab8a997221 */ /* 0x000fe20000000100 */
[----:B------:R-:W3:Y:S01]  /*4810*/  MUFU.EX2 R150, R150 ;  /* 0x0000009600967308 */ /* 0x000ee20000000800 */
[----:B------:R-:W-:-:S02]  /*4820*/  FMUL R152, R152, 1.4426950216293334961 ;  /* 0x3fb8aa3b98987820 */ /* 0x000fc40000400000 */
[----:B------:R-:W-:-:S05]  /*4830*/  FMUL R153, R153, 1.4426950216293334961 ;  /* 0x3fb8aa3b99997820 */ /* 0x000fca0000400000 */
[----:B------:R-:W4:Y:S08]  /*4840*/  MUFU.EX2 R152, R152 ;  /* 0x0000009800987308 */ /* 0x000f300000000800 */
[----:B------:R-:W5:Y:S01]  /*4850*/  MUFU.EX2 R153, R153 ;  /* 0x0000009900997308 */ /* 0x000f620000000800 */
[C---:B---3--:R-:W-:Y:S02]  /*4860*/  FMUL R62, R150.reuse, R62 ;  /* 0x0000003e963e7220 */ /* 0x048fe40000400000 */
[----:B------:R-:W-:-:S02]  /*4870*/  FMUL R63, R150, R63 ;  /* 0x0000003f963f7220 */ /* 0x000fc40000400000 */
[C---:B------:R-:W-:Y:S02]  /*4880*/  FMUL R82, R150.reuse, R82 ;  /* 0x0000005296527220 */ /* 0x040fe40000400000 */
[C---:B------:R-:W-:Y:S02]  /*4890*/  FMUL R83, R150.reuse, R83 ;  /* 0x0000005396537220 */ /* 0x040fe40000400000 */
[C---:B------:R-:W-:Y:S02]  /*48a0*/  FMUL R74, R150.reuse, R74 ;  /* 0x0000004a964a7220 */ /* 0x040fe40000400000 */
[C---:B------:R-:W-:Y:S02]  /*48b0*/  FMUL R75, R150.reuse, R75 ;  /* 0x0000004b964b7220 */ /* 0x040fe40000400000 */
[C---:B------:R-:W-:Y:S02]  /*48c0*/  FMUL R78, R150.reuse, R78 ;  /* 0x0000004e964e7220 */ /* 0x040fe40000400000 */
[----:B------:R-:W-:Y:S01]  /*48d0*/  FMUL R79, R150, R79 ;  /* 0x0000004f964f7220 */ /* 0x000fe20000400000 */
[----:B0-----:R-:W-:Y:S01]  /*48e0*/  HMMA.16816.F32.BF16 R60, R56, R64, R60 ;  /* 0x00000040383c723c */ /* 0x001fe2000004183c */
[----:B----4-:R-:W-:-:S02]  /*48f0*/  FMUL R84, R152, R84 ;  /* 0x0000005498547220 */ /* 0x010fc40000400000 */
[----:B------:R-:W-:Y:S02]  /*4900*/  FMUL R85, R152, R85 ;  /* 0x0000005598557220 */ /* 0x000fe40000400000 */
[----:B-----5:R-:W-:-:S03]  /*4910*/  FMUL R86, R153, R86 ;  /* 0x0000005699567220 */ /* 0x020fc60000400000 */
[----:B------:R-:W-:Y:S01]  /*4920*/  HMMA.16816.F32.BF16 R80, R56, R66, R80 ;  /* 0x000000423850723c */ /* 0x000fe20000041850 */
[----:B------:R-:W-:Y:S02]  /*4930*/  FMUL R87, R153, R87 ;  /* 0x0000005799577220 */ /* 0x000fe40000400000 */
[C---:B------:R-:W-:Y:S02]  /*4940*/  FMUL R88, R152.reuse, R88 ;  /* 0x0000005898587220 */ /* 0x040fe40000400000 */
[----:B------:R-:W-:-:S03]  /*4950*/  FMUL R89, R152, R89 ;  /* 0x0000005998597220 */ /* 0x000fc60000400000 */
[----:B-1----:R-:W-:Y:S01]  /*4960*/  HMMA.16816.F32.BF16 R72, R56, R68, R72 ;  /* 0x000000443848723c */ /* 0x002fe20000041848 */
[C---:B------:R-:W-:Y:S02]  /*4970*/  FMUL R90, R153.reuse, R90 ;  /* 0x0000005a995a7220 */ /* 0x040fe40000400000 */
[----:B------:R-:W-:Y:S02]  /*4980*/  FMUL R91, R153, R91 ;  /* 0x0000005b995b7220 */ /* 0x000fe40000400000 */
[----:B------:R-:W-:-:S03]  /*4990*/  FMUL R124, R152, R124 ;  /* 0x0000007c987c7220 */ /* 0x000fc60000400000 */
[----:B------:R-:W-:Y:S01]  /*49a0*/  HMMA.16816.F32.BF16 R76, R56, R70, R76 ;  /* 0x00000046384c723c */ /* 0x000fe2000004184c */
[C---:B------:R-:W-:Y:S02]  /*49b0*/  FMUL R125, R152.reuse, R125 ;  /* 0x0000007d987d7220 */ /* 0x040fe40000400000 */
[C---:B------:R-:W-:Y:S02]  /*49c0*/  FMUL R126, R153.reuse, R126 ;  /* 0x0000007e997e7220 */ /* 0x040fe40000400000 */
[----:B------:R-:W-:Y:S02]  /*49d0*/  FMUL R127, R153, R127 ;  /* 0x0000007f997f7220 */ /* 0x000fe40000400000 */
[----:B------:R-:W-:Y:S02]  /*49e0*/  FADD R56, -R141, R170 ;  /* 0x000000aa8d387221 */ /* 0x000fe40000000100 */
[C---:B------:R-:W-:Y:S02]  /*49f0*/  FMUL R120, R152.reuse, R120 ;  /* 0x0000007898787220 */ /* 0x040fe40000400000 */
[----:B------:R-:W-:-:S02]  /*4a00*/  FMUL R121, R152, R121 ;  /* 0x0000007998797220 */ /* 0x000fc40000400000 */
[C---:B------:R-:W-:Y:S02]  /*4a10*/  FMUL R122, R153.reuse, R122 ;  /* 0x0000007a997a7220 */ /* 0x040fe40000400000 */
[----:B------:R-:W-:Y:S02]  /*4a20*/  FMUL R123, R153, R123 ;  /* 0x0000007b997b7220 */ /* 0x000fe40000400000 */
[----:B------:R-:W-:Y:S02]  /*4a30*/  FADD R154, -R140, R169 ;  /* 0x000000a98c9a7221 */ /* 0x000fe40000000100 */
[----:B------:R-:W-:Y:S02]  /*4a40*/  FMUL R169, R56, 1.4426950216293334961 ;  /* 0x3fb8aa3b38a97820 */ /* 0x000fe40000400000 */
[----:B------:R-:W0:Y:S01]  /*4a50*/  LDSM.16.M88.4 R56, [R22+0xa400] ;  /* 0x00a400001638783b */ /* 0x000e220000000200 */
[----:B--2---:R-:W-:Y:S01]  /*4a60*/  HMMA.16816.F32.BF16 R84, R132, R64, R84 ;  /* 0x000000408454723c */ /* 0x004fe20000041854 */
[----:B------:R-:W-:-:S07]  /*4a70*/  FMUL R155, R154, 1.4426950216293334961 ;  /* 0x3fb8aa3b9a9b7820 */ /* 0x000fce0000400000 */
[C---:B------:R-:W-:Y:S01]  /*4a80*/  HMMA.16816.F32.BF16 R88, R132.reuse, R66, R88 ;  /* 0x000000428458723c */ /* 0x040fe20000041858 */
[----:B------:R1:W2:Y:S07]  /*4a90*/  MUFU.EX2 R154, R169 ;  /* 0x000000a9009a7308 */ /* 0x0002ae0000000800 */
[C---:B------:R-:W-:Y:S08]  /*4aa0*/  HMMA.16816.F32.BF16 R124, R132.reuse, R68, R124 ;  /* 0x00000044847c723c */ /* 0x040ff0000004187c */
[----:B------:R-:W-:Y:S01]  /*4ab0*/  HMMA.16816.F32.BF16 R120, R132, R70, R120 ;  /* 0x000000468478723c */ /* 0x000fe20000041878 */
[----:B------:R-:W3:Y:S01]  /*4ac0*/  LDSM.16.M88.4 R132, [R22+0xa600] ;  /* 0x00a600001684783b */ /* 0x000ee20000000200 */
[----:B-1----:R-:W-:-:S02]  /*4ad0*/  FADD R169, -R142, R167 ;  /* 0x000000a78ea97221 */ /* 0x002fc40000000100 */
[----:B------:R-:W-:Y:S02]  /*4ae0*/  FMUL R167, R168, 1.4426950216293334961 ;  /* 0x3fb8aa3ba8a77820 */ /* 0x000fe40000400000 */
[----:B------:R-:W-:Y:S01]  /*4af0*/  FMUL R168, R169, 1.4426950216293334961 ;  /* 0x3fb8aa3ba9a87820 */ /* 0x000fe20000400000 */
[----:B------:R-:W1:Y:S08]  /*4b00*/  MUFU.EX2 R155, R155 ;  /* 0x0000009b009b7308 */ /* 0x000e700000000800 */
[----:B------:R-:W4:Y:S08]  /*4b10*/  MUFU.EX2 R167, R167 ;  /* 0x000000a700a77308 */ /* 0x000f300000000800 */
[----:B------:R-:W5:Y:S01]  /*4b20*/  MUFU.EX2 R168, R168 ;  /* 0x000000a800a87308 */ /* 0x000f620000000800 */
[----:B--2---:R-:W-:-:S02]  /*4b30*/  FMUL R128, R154, R128 ;  /* 0x000000809a807220 */ /* 0x004fc40000400000 */
[C---:B------:R-:W-:Y:S02]  /*4b40*/  FMUL R129, R154.reuse, R129 ;  /* 0x000000819a817220 */ /* 0x040fe40000400000 */
[C---:B-1----:R-:W-:Y:S02]  /*4b50*/  FMUL R130, R155.reuse, R130 ;  /* 0x000000829b827220 */ /* 0x042fe40000400000 */
[C---:B------:R-:W-:Y:S02]  /*4b60*/  FMUL R131, R155.reuse, R131 ;  /* 0x000000839b837220 */ /* 0x040fe40000400000 */
[C---:B------:R-:W-:Y:S02]  /*4b70*/  FMUL R92, R154.reuse, R92 ;  /* 0x0000005c9a5c7220 */ /* 0x040fe40000400000 */
[----:B------:R-:W-:Y:S02]  /*4b80*/  FMUL R93, R154, R93 ;  /* 0x0000005d9a5d7220 */ /* 0x000fe40000400000 */
[----:B------:R-:W-:-:S02]  /*4b90*/  FMUL R94, R155, R94 ;  /* 0x0000005e9b5e7220 */ /* 0x000fc40000400000 */
[C---:B------:R-:W-:Y:S02]  /*4ba0*/  FMUL R95, R155.reuse, R95 ;  /* 0x0000005f9b5f7220 */ /* 0x040fe40000400000 */
[C---:B------:R-:W-:Y:S02]  /*4bb0*/  FMUL R96, R154.reuse, R96 ;  /* 0x000000609a607220 */ /* 0x040fe40000400000 */
[C---:B------:R-:W-:Y:S02]  /*4bc0*/  FMUL R97, R154.reuse, R97 ;  /* 0x000000619a617220 */ /* 0x040fe40000400000 */
[C---:B------:R-:W-:Y:S02]  /*4bd0*/  FMUL R98, R155.reuse, R98 ;  /* 0x000000629b627220 */ /* 0x040fe40000400000 */
[----:B------:R-:W-:Y:S02]  /*4be0*/  FMUL R99, R155, R99 ;  /* 0x000000639b637220 */ /* 0x000fe40000400000 */
[----:B------:R-:W-:-:S02]  /*4bf0*/  FMUL R116, R154, R116 ;  /* 0x000000749a747220 */ /* 0x000fc40000400000 */
[----:B------:R-:W-:Y:S02]  /*4c00*/  FMUL R117, R154, R117 ;  /* 0x000000759a757220 */ /* 0x000fe40000400000 */
[C---:B------:R-:W-:Y:S02]  /*4c10*/  FMUL R118, R155.reuse, R118 ;  /* 0x000000769b767220 */ /* 0x040fe40000400000 */
[----:B------:R-:W-:Y:S02]  /*4c20*/  FMUL R119, R155, R119 ;  /* 0x000000779b777220 */ /* 0x000fe40000400000 */
[C---:B----4-:R-:W-:Y:S02]  /*4c30*/  FMUL R100, R167.reuse, R100 ;  /* 0x00000064a7647220 */ /* 0x050fe40000400000 */
[----:B------:R-:W-:Y:S02]  /*4c40*/  FMUL R101, R167, R101 ;  /* 0x00000065a7657220 */ /* 0x000fe40000400000 */
[----:B-----5:R-:W-:-:S02]  /*4c50*/  FMUL R102, R168, R102 ;  /* 0x00000066a8667220 */ /* 0x020fc40000400000 */
[C---:B------:R-:W-:Y:S02]  /*4c60*/  FMUL R103, R168.reuse, R103 ;  /* 0x00000067a8677220 */ /* 0x040fe40000400000 */
[C---:B------:R-:W-:Y:S02]  /*4c70*/  FMUL R104, R167.reuse, R104 ;  /* 0x00000068a7687220 */ /* 0x040fe40000400000 */
        /* <DEDUP_REMOVED lines=10> */
[C---:B------:R-:W-:Y:S01]  /*4d20*/  FMUL R115, R168.reuse, R115 ;  /* 0x00000073a8737220 */ /* 0x040fe20000400000 */
[----:B0-----:R-:W-:Y:S01]  /*4d30*/  HMMA.16816.F32.BF16 R128, R56, R64, R128 ;  /* 0x000000403880723c */ /* 0x001fe20000041880 */
[----:B------:R-:W-:Y:S01]  /*4d40*/  FFMA R157, R167, R157, R144 ;  /* 0x0000009da79d7223 */ /* 0x000fe20000000090 */
[----:B------:R-:W-:Y:S01]  /*4d50*/  MOV R173, R136 ;  /* 0x0000008800ad7202 */ /* 0x000fe20000000f00 */
[----:B------:R-:W-:-:S05]  /*4d60*/  FFMA R156, R168, R156, R145 ;  /* 0x0000009ca89c7223 */ /* 0x000fca0000000091 */
[----:B------:R-:W-:Y:S01]  /*4d70*/  HMMA.16816.F32.BF16 R92, R56, R66, R92 ;  /* 0x00000042385c723c */ /* 0x000fe2000004185c */
[----:B------:R-:W-:Y:S01]  /*4d80*/  FFMA R162, R150, R162, R151 ;  /* 0x000000a296a27223 */ /* 0x000fe20000000097 */
[----:B------:R-:W-:-:S06]  /*4d90*/  MOV R171, R138 ;  /* 0x0000008a00ab7202 */ /* 0x000fcc0000000f00 */
[----:B------:R-:W-:Y:S01]  /*4da0*/  HMMA.16816.F32.BF16 R96, R56, R68, R96 ;  /* 0x000000443860723c */ /* 0x000fe20000041860 */
[----:B------:R-:W-:Y:S01]  /*4db0*/  FFMA R161, R152, R161, R148 ;  /* 0x000000a198a17223 */ /* 0x000fe20000000094 */
[----:B------:R-:W-:-:S06]  /*4dc0*/  MOV R169, R140 ;  /* 0x0000008c00a97202 */ /* 0x000fcc0000000f00 */
[----:B------:R-:W-:Y:S01]  /*4dd0*/  HMMA.16816.F32.BF16 R116, R56, R70, R116 ;  /* 0x000000463874723c */ /* 0x000fe20000041874 */
[----:B------:R-:W-:Y:S01]  /*4de0*/  FFMA R160, R153, R160, R149 ;  /* 0x000000a099a07223 */ /* 0x000fe20000000095 */
[----:B------:R-:W-:-:S05]  /*4df0*/  MOV R167, R142 ;  /* 0x0000008e00a77202 */ /* 0x000fca0000000f00 */
[----:B------:R-:W-:Y:S01]  /*4e00*/  MOV R57, 0x10 ;  /* 0x0000001000397802 */ /* 0x000fe20000000f00 */
[----:B---3--:R-:W-:Y:S01]  /*4e10*/  HMMA.16816.F32.BF16 R100, R132, R64, R100 ;  /* 0x000000408464723c */ /* 0x008fe20000041864 */
[----:B------:R-:W-:Y:S02]  /*4e20*/  FFMA R159, R154, R159, R146 ;  /* 0x0000009f9a9f7223 */ /* 0x000fe40000000092 */
[----:B------:R-:W-:Y:S02]  /*4e30*/  FFMA R158, R155, R158, R147 ;  /* 0x0000009e9b9e7223 */ /* 0x000fe40000000093 */
[----:B------:R-:W-:-:S03]  /*4e40*/  IMAD R14, R57, c[0x0][0x1b4], R14 ;  /* 0x00006d00390e7a24 */ /* 0x000fc600078e020e */
[----:B------:R-:W-:Y:S01]  /*4e50*/  HMMA.16816.F32.BF16 R104, R132, R66, R104 ;  /* 0x000000428468723c */ /* 0x000fe20000041868 */
[----:B------:R-:W-:Y:S02]  /*4e60*/  IMAD R16, R57, c[0x0][0x1a4], R16 ;  /* 0x0000690039107a24 */ /* 0x000fe400078e0210 */
[----:B------:R-:W-:Y:S02]  /*4e70*/  IMAD.MOV.U32 R174, RZ, RZ, R137 ;  /* 0x000000ffffae7224 */ /* 0x000fe400078e0089 */
[----:B------:R-:W-:-:S03]  /*4e80*/  IMAD.MOV.U32 R172, RZ, RZ, R139 ;  /* 0x000000ffffac7224 */ /* 0x000fc600078e008b */
[----:B------:R-:W-:Y:S01]  /*4e90*/  HMMA.16816.F32.BF16 R108, R132, R68, R108 ;  /* 0x00000044846c723c */ /* 0x000fe2000004186c */
[----:B------:R-:W-:Y:S02]  /*4ea0*/  IMAD.MOV.U32 R170, RZ, RZ, R141 ;  /* 0x000000ffffaa7224 */ /* 0x000fe400078e008d */
[----:B------:R-:W-:-:S05]  /*4eb0*/  IMAD.MOV.U32 R168, RZ, RZ, R143 ;  /* 0x000000ffffa87224 */ /* 0x000fca00078e008f */
[----:B------:R-:W-:Y:S01]  /*4ec0*/  HMMA.16816.F32.BF16 R112, R132, R70, R112 ;  /* 0x000000468470723c */ /* 0x000fe20000041870 */
[----:B------:R-:W-:Y:S01]  /*4ed0*/  @P4 CALL.REL.NOINC `(.L_x_0) ;  /* 0x0000001000004944 */ /* 0x000fe20003c00000 */
[----:B------:R-:W-:Y:S06]  /*4ee0*/  BRA `(.L_x_1) ;  /* 0xffffdb8000007947 */ /* 0x000fec000383ffff */
.L_x_0:
[----:B------:R-:W-:-:S06]  /*4ef0*/  NOP ;  /* 0x0000000000007918 */ /* 0x000fcc0000000000 */
[----:B------:R-:W-:-:S04]  /*4f00*/  NOP ;  /* 0x0000000000007918 */ /* 0x000fc80000000000 */
[C---:B------:R-:W-:Y:S01]  /*4f10*/  IMAD R65, R10.reuse, 0x4, R53 ;  /* 0x000000040a417824 */ /* 0x040fe200078e0235 */
[-C--:B------:R-:W-:Y:S01]  /*4f20*/  LEA R54, P1, R11, R2.reuse, 0x1 ;  /* 0x000000020b367211 */ /* 0x080fe200078208ff */
[----:B------:R-:W-:Y:S01]  /*4f30*/  IMAD.MOV.U32 R225, RZ, RZ, R94 ;  /* 0x000000ffffe17224 */ /* 0x000fe200078e005e */
[-C--:B------:R-:W-:Y:S01]  /*4f40*/  LEA R8, P0, R9, R2.reuse, 0x1 ;  /* 0x0000000209087211 */ /* 0x080fe200078008ff */
[----:B------:R-:W-:Y:S01]  /*4f50*/  IMAD.MOV.U32 R218, RZ, RZ, R109 ;  /* 0x000000ffffda7224 */ /* 0x000fe200078e006d */
[C---:B------:R-:W-:Y:S01]  /*4f60*/  LEA R67, R10.reuse, R65, 0x2 ;  /* 0x000000410a437211 */ /* 0x040fe200078e10ff */
[----:B------:R-:W-:Y:S01]  /*4f70*/  IMAD.MOV.U32 R222, RZ, RZ, R131 ;  /* 0x000000ffffde7224 */ /* 0x000fe200078e0083 */
[-C--:B------:R-:W-:Y:S01]  /*4f80*/  LEA.HI.X.SX32 R55, R11, R7.reuse, 0x1, P1 ;  /* 0x000000070b377211 */ /* 0x080fe200008f0eff */
[----:B------:R-:W-:Y:S01]  /*4f90*/  IMAD.MOV.U32 R223, RZ, RZ, R116 ;  /* 0x000000ffffdf7224 */ /* 0x000fe200078e0074 */
[-C--:B------:R-:W-:Y:S01]  /*4fa0*/  LEA R12, P3, R13, R2.reuse, 0x1 ;  /* 0x000000020d0c7211 */ /* 0x080fe200078608ff */
[C---:B------:R-:W-:Y:S01]  /*4fb0*/  IMAD R11, R10.reuse, 0x4, R67 ;  /* 0x000000040a0b7824 */ /* 0x040fe200078e0243 */
[----:B------:R-:W-:Y:S01]  /*4fc0*/  LEA.HI.X.SX32 R9, R9, R7, 0x1, P0 ;  /* 0x0000000709097211 */ /* 0x000fe200000f0eff */
[----:B------:R-:W-:Y:S01]  /*4fd0*/  IMAD.MOV.U32 R116, RZ, RZ, R118 ;  /* 0x000000ffff747224 */ /* 0x000fe200078e0076 */
[-C--:B------:R-:W-:Y:S01]  /*4fe0*/  LEA R56, P0, R15, R2.reuse, 0x1 ;  /* 0x000000020f387211 */ /* 0x080fe200078008ff */
[----:B------:R-:W-:Y:S01]  /*4ff0*/  IMAD.MOV.U32 R118, RZ, RZ, R101 ;  /* 0x000000ffff767224 */ /* 0x000fe200078e0065 */
[C---:B------:R-:W-:Y:S01]  /*5000*/  LEA R69, R10.reuse, R11, 0x2 ;  /* 0x0000000b0a457211 */ /* 0x040fe200078e10ff */
[----:B------:R-:W-:Y:S01]  /*5010*/  IMAD.MOV.U32 R227, RZ, RZ, R98 ;  /* 0x000000ffffe37224 */ /* 0x000fe200078e0062 */
[-C--:B------:R-:W-:Y:S01]  /*5020*/  LEA R14, P1, R17, R2.reuse, 0x1 ;  /* 0x00000002110e7211 */ /* 0x080fe200078208ff */
[----:B------:R-:W-:Y:S01]  /*5030*/  IMAD.MOV.U32 R229, RZ, RZ, R159 ;  /* 0x000000ffffe57224 */ /* 0x000fe200078e009f */
[-C--:B------:R-:W-:Y:S01]  /*5040*/  LEA.HI.X.SX32 R13, R13, R7.reuse, 0x1, P3 ;  /* 0x000000070d0d7211 */ /* 0x080fe200018f0eff */
[C---:B------:R-:W-:Y:S01]  /*5050*/  IMAD R71, R10.reuse, 0x4, R69 ;  /* 0x000000040a477824 */ /* 0x040fe200078e0245 */
[----:B------:R-:W-:Y:S01]  /*5060*/  LEA R16, P3, R19, R2, 0x1 ;  /* 0x0000000213107211 */ /* 0x000fe200078608ff */
[----:B------:R-:W-:Y:S01]  /*5070*/  IMAD.MOV.U32 R219, RZ, RZ, R96 ;  /* 0x000000ffffdb7224 */ /* 0x000fe200078e0060 */
[----:B------:R-:W-:Y:S01]  /*5080*/  LEA.HI.X.SX32 R57, R15, R7, 0x1, P0 ;  /* 0x000000070f397211 */ /* 0x000fe200000f0eff */
[----:B------:R-:W-:Y:S01]  /*5090*/  BAR.SYNC.DEFER_BLOCKING 0x0 ;  /* 0x0000000000007b1d */ /* 0x000fe20000010000 */
[----:B------:R-:W-:-:S02]  /*50a0*/  LEA R133, R10, R71, 0x2 ;  /* 0x000000470a857211 */ /* 0x000fc400078e10ff */
[-C--:B------:R-:W-:Y:S02]  /*50b0*/  LEA.HI.X.SX32 R15, R17, R7.reuse, 0x1, P1 ;  /* 0x00000007110f7211 */ /* 0x080fe400008f0eff */
[-C--:B------:R-:W-:Y:S01]  /*50c0*/  LEA R20, P0, R21, R2.reuse, 0x1 ;  /* 0x0000000215147211 */ /* 0x080fe200078008ff */
[C---:B------:R-:W-:Y:S01]  /*50d0*/  IMAD R135, R10.reuse, 0x4, R133 ;  /* 0x000000040a877824 */ /* 0x040fe200078e0285 */
[-C--:B------:R-:W-:Y:S02]  /*50e0*/  LEA R22, P1, R23, R2.reuse, 0x1 ;  /* 0x0000000217167211 */ /* 0x080fe400078208ff */
[----:B------:R-:W-:Y:S02]  /*50f0*/  LEA.HI.X.SX32 R17, R19, R7, 0x1, P3 ;  /* 0x0000000713117211 */ /* 0x000fe400018f0eff */
[----:B------:R-:W-:Y:S02]  /*5100*/  LEA R145, R10, R135, 0x2 ;  /* 0x000000870a917211 */ /* 0x000fe400078e10ff */
[----:B------:R-:W-:-:S02]  /*5110*/  LEA R18, P3, R25, R2, 0x1 ;  /* 0x0000000219127211 */ /* 0x000fc400078608ff */
[-C--:B------:R-:W-:Y:S01]  /*5120*/  LEA.HI.X.SX32 R21, R21, R7.reuse, 0x1, P0 ;  /* 0x0000000715157211 */ /* 0x080fe200000f0eff */
[C---:B------:R-:W-:Y:S01]  /*5130*/  IMAD R147, R10.reuse, 0x4, R145 ;  /* 0x000000040a937824 */ /* 0x040fe200078e0291 */
[----:B------:R-:W-:Y:S02]  /*5140*/  LEA.HI.X.SX32 R23, R23, R7, 0x1, P1 ;  /* 0x0000000717177211 */ /* 0x000fe400008f0eff */
[-C--:B------:R-:W-:Y:S02]  /*5150*/  LEA R26, P0, R27, R2.reuse, 0x1 ;  /* 0x000000021b1a7211 */ /* 0x080fe400078008ff */
[C---:B------:R-:W-:Y:S02]  /*5160*/  LEA R149, R10.reuse, R147, 0x2 ;  /* 0x000000930a957211 */ /* 0x040fe400078e10ff */
[-C--:B------:R-:W-:Y:S02]  /*5170*/  LEA R24, P1, R29, R2.reuse, 0x1 ;  /* 0x000000021d187211 */ /* 0x080fe400078208ff */
[----:B------:R-:W-:Y:S01]  /*5180*/  LEA.HI.X.SX32 R19, R25, R7, 0x1, P3 ;  /* 0x0000000719137211 */ /* 0x000fe200018f0eff */
[----:B------:R-:W-:Y:S01]  /*5190*/  IMAD R151, R10, 0x4, R149 ;  /* 0x000000040a977824 */ /* 0x000fe200078e0295 */
[----:B------:R-:W-:-:S02]  /*51a0*/  LEA R28, P3, R31, R2, 0x1 ;  /* 0x000000021f1c7211 */ /* 0x000fc400078608ff */
[----:B------:R-:W-:Y:S02]  /*51b0*/  LEA.HI.X.SX32 R27, R27, R7, 0x1, P0 ;  /* 0x000000071b1b7211 */ /* 0x000fe400000f0eff */
[C---:B------:R-:W-:Y:S02]  /*51c0*/  LEA R153, R10.reuse, R151, 0x2 ;  /* 0x000000970a997211 */ /* 0x040fe400078e10ff */
[-C--:B------:R-:W-:Y:S02]  /*51d0*/  LEA.HI.X.SX32 R25, R29, R7.reuse, 0x1, P1 ;  /* 0x000000071d197211 */ /* 0x080fe400008f0eff */
[-C--:B------:R-:W-:Y:S01]  /*51e0*/  LEA R30, P0, R33, R2.reuse, 0x1 ;  /* 0x00000002211e7211 */ /* 0x080fe200078008ff */
[----:B------:R-:W-:Y:S01]  /*51f0*/  IMAD R155, R10, 0x4, R153 ;  /* 0x000000040a9b7824 */ /* 0x000fe200078e0299 */
[----:B------:R-:W-:Y:S02]  /*5200*/  LEA R34, P1, R35, R2, 0x1 ;  /* 0x0000000223227211 */ /* 0x000fe400078208ff */
[----:B------:R-:W-:-:S02]  /*5210*/  LEA.HI.X.SX32 R29, R31, R7, 0x1, P3 ;  /* 0x000000071f1d7211 */ /* 0x000fc400018f0eff */
[C---:B------:R-:W-:Y:S02]  /*5220*/  LEA R167, R10.reuse, R155, 0x2 ;  /* 0x0000009b0aa77211 */ /* 0x040fe400078e10ff */
[-C--:B------:R-:W-:Y:S02]  /*5230*/  LEA.HI.X.SX32 R31, R33, R7.reuse, 0x1, P0 ;  /* 0x00000007211f7211 */ /* 0x080fe400000f0eff */
[-C--:B------:R-:W-:Y:S01]  /*5240*/  LEA R32, P3, R37, R2.reuse, 0x1 ;  /* 0x0000000225207211 */ /* 0x080fe200078608ff */
[----:B------:R-:W-:Y:S01]  /*5250*/  IMAD R169, R10, 0x4, R167 ;  /* 0x000000040aa97824 */ /* 0x000fe200078e02a7 */
[----:B------:R-:W-:Y:S02]  /*5260*/  LEA.HI.X.SX32 R35, R35, R7, 0x1, P1 ;  /* 0x0000000723237211 */ /* 0x000fe400008f0eff */
[-C--:B------:R-:W-:Y:S02]  /*5270*/  LEA R58, P0, R39, R2.reuse, 0x1 ;  /* 0x00000002273a7211 */ /* 0x080fe400078008ff */
[----:B------:R-:W-:-:S02]  /*5280*/  LEA R38, P1, R41, R2, 0x1 ;  /* 0x0000000229267211 */ /* 0x000fc400078208ff */
[-C--:B------:R-:W-:Y:S02]  /*5290*/  LEA.HI.X.SX32 R33, R37, R7.reuse, 0x1, P3 ;  /* 0x0000000725217211 */ /* 0x080fe400018f0eff */
[-C--:B------:R-:W-:Y:S02]  /*52a0*/  LEA.HI.X.SX32 R59, R39, R7.reuse, 0x1, P0 ;  /* 0x00000007273b7211 */ /* 0x080fe400000f0eff */
[-C--:B------:R-:W-:Y:S02]  /*52b0*/  LEA R36, P3, R43, R2.reuse, 0x1 ;  /* 0x000000022b247211 */ /* 0x080fe400078608ff */
[----:B------:R-:W-:Y:S02]  /*52c0*/  LEA.HI.X.SX32 R39, R41, R7, 0x1, P1 ;  /* 0x0000000729277211 */ /* 0x000fe400008f0eff */
[----:B------:R-:W-:Y:S02]  /*52d0*/  LEA R42, P1, R47, R2, 0x1 ;  /* 0x000000022f2a7211 */ /* 0x000fe400078208ff */
[----:B------:R-:W-:-:S02]  /*52e0*/  LEA R171, R10, R169, 0x2 ;  /* 0x000000a90aab7211 */ /* 0x000fc400078e10ff */
[-C--:B------:R-:W-:Y:S02]  /*52f0*/  LEA.HI.X.SX32 R37, R43, R7.reuse, 0x1, P3 ;  /* 0x000000072b257211 */ /* 0x080fe400018f0eff */
[-C--:B------:R-:W-:Y:S01]  /*5300*/  LEA R44, P0, R45, R2.reuse, 0x1 ;  /* 0x000000022d2c7211 */ /* 0x080fe200078008ff */
[----:B------:R-:W-:Y:S01]  /*5310*/  IMAD R173, R10, 0x4, R171 ;  /* 0x000000040aad7824 */ /* 0x000fe200078e02ab */
[-C--:B------:R-:W-:Y:S02]  /*5320*/  LEA R40, P3, R49, R2.reuse, 0x1 ;  /* 0x0000000231287211 */ /* 0x080fe400078608ff */
[-C--:B------:R-:W-:Y:S02]  /*5330*/  LEA.HI.X.SX32 R43, R47, R7.reuse, 0x1, P1 ;  /* 0x000000072f2b7211 */ /* 0x080fe400008f0eff */
[----:B------:R-:W-:Y:S02]  /*5340*/  LEA R48, P1, R53, R2, 0x1 ;  /* 0x0000000235307211 */ /* 0x000fe400078208ff */
[----:B------:R-:W-:-:S02]  /*5350*/  LEA.HI.X.SX32 R45, R45, R7, 0x1, P0 ;  /* 0x000000072d2d7211 */ /* 0x000fc400000f0eff */
[-C--:B------:R-:W-:Y:S02]  /*5360*/  LEA.HI.X.SX32 R41, R49, R7.reuse, 0x1, P3 ;  /* 0x0000000731297211 */ /* 0x080fe400018f0eff */
[-C--:B------:R-:W-:Y:S02]  /*5370*/  LEA R46, P0, R51, R2.reuse, 0x1 ;  /* 0x00000002332e7211 */ /* 0x080fe400078008ff */
[-C--:B------:R-:W-:Y:S02]  /*5380*/  LEA R50, P3, R65, R2.reuse, 0x1 ;  /* 0x0000000241327211 */ /* 0x080fe400078608ff */
[----:B------:R-:W-:Y:S02]  /*5390*/  LEA.HI.X.SX32 R49, R53, R7, 0x1, P1 ;  /* 0x0000000735317211 */ /* 0x000fe400008f0eff */
[----:B------:R-:W-:Y:S02]  /*53a0*/  LEA R64, P1, R11, R2, 0x1 ;  /* 0x000000020b407211 */ /* 0x000fe400078208ff */
[----:B------:R-:W-:-:S02]  /*53b0*/  LEA R175, R10, R173, 0x2 ;  /* 0x000000ad0aaf7211 */ /* 0x000fc400078e10ff */
[-C--:B------:R-:W-:Y:S02]  /*53c0*/  LEA.HI.X.SX32 R47, R51, R7.reuse, 0x1, P0 ;  /* 0x00000007332f7211 */ /* 0x080fe400000f0eff */
[-C--:B------:R-:W-:Y:S02]  /*53d0*/  LEA.HI.X.SX32 R51, R65, R7.reuse, 0x1, P3 ;  /* 0x0000000741337211 */ /* 0x080fe400018f0eff */
[----:B------:R-:W-:Y:S01]  /*53e0*/  LEA.HI.X.SX32 R65, R11, R7, 0x1, P1 ;  /* 0x000000070b417211 */ /* 0x000fe200008f0eff */
[C---:B------:R-:W-:Y:S01]  /*53f0*/  IMAD R11, R10.reuse, 0x4, R175 ;  /* 0x000000040a0b7824 */ /* 0x040fe200078e02af */
[-C--:B------:R-:W-:Y:S02]  /*5400*/  LEA R52, P0, R67, R2.reuse, 0x1 ;  /* 0x0000000243347211 */ /* 0x080fe400078008ff */
[----:B------:R-:W-:Y:S02]  /*5410*/  LEA R66, P3, R69, R2, 0x1 ;  /* 0x0000000245427211 */ /* 0x000fe400078608ff */
[----:B------:R-:W-:-:S02]  /*5420*/  LEA R177, R10, R11, 0x2 ;  /* 0x0000000b0ab17211 */ /* 0x000fc400078e10ff */
[-C--:B------:R-:W-:Y:S02]  /*5430*/  LEA.HI.X.SX32 R53, R67, R7.reuse, 0x1, P0 ;  /* 0x0000000743357211 */ /* 0x080fe400000f0eff */
[-C--:B------:R-:W-:Y:S01]  /*5440*/  LEA R68, P0, R71, R2.reuse, 0x1 ;  /* 0x0000000247447211 */ /* 0x080fe200078008ff */
[C---:B------:R-:W-:Y:S01]  /*5450*/  IMAD R179, R10.reuse, 0x4, R177 ;  /* 0x000000040ab37824 */ /* 0x040fe200078e02b1 */
[----:B------:R-:W-:Y:S02]  /*5460*/  LEA.HI.X.SX32 R67, R69, R7, 0x1, P3 ;  /* 0x0000000745437211 */ /* 0x000fe400018f0eff */
[-C--:B------:R-:W-:Y:S02]  /*5470*/  LEA R70, P1, R133, R2.reuse, 0x1 ;  /* 0x0000000285467211 */ /* 0x080fe400078208ff */
[----:B------:R-:W-:Y:S02]  /*5480*/  LEA R181, R10, R179, 0x2 ;  /* 0x000000b30ab57211 */ /* 0x000fe400078e10ff */
[----:B------:R-:W-:-:S02]  /*5490*/  LEA R132, P3, R135, R2, 0x1 ;  /* 0x0000000287847211 */ /* 0x000fc400078608ff */
[-C--:B------:R-:W-:Y:S01]  /*54a0*/  LEA.HI.X.SX32 R69, R71, R7.reuse, 0x1, P0 ;  /* 0x0000000747457211 */ /* 0x080fe200000f0eff */
[C---:B------:R-:W-:Y:S01]  /*54b0*/  IMAD R183, R10.reuse, 0x4, R181 ;  /* 0x000000040ab77824 */ /* 0x040fe200078e02b5 */
[----:B------:R-:W-:Y:S02]  /*54c0*/  LEA.HI.X.SX32 R71, R133, R7, 0x1, P1 ;  /* 0x0000000785477211 */ /* 0x000fe400008f0eff */
[-C--:B------:R-:W-:Y:S02]  /*54d0*/  LEA R134, P0, R145, R2.reuse, 0x1 ;  /* 0x0000000291867211 */ /* 0x080fe400078008ff */
[C---:B------:R-:W-:Y:S02]  /*54e0*/  LEA R185, R10.reuse, R183, 0x2 ;  /* 0x000000b70ab97211 */ /* 0x040fe400078e10ff */
[----:B------:R-:W-:Y:S02]  /*54f0*/  LEA.HI.X.SX32 R133, R135, R7, 0x1, P3 ;  /* 0x0000000787857211 */ /* 0x000fe400018f0eff */
[-C--:B------:R-:W-:Y:S01]  /*5500*/  LEA R144, P1, R147, R2.reuse, 0x1 ;  /* 0x0000000293907211 */ /* 0x080fe200078208ff */
[----:B------:R-:W-:Y:S01]  /*5510*/  IMAD R187, R10, 0x4, R185 ;  /* 0x000000040abb7824 */ /* 0x000fe200078e02b9 */
[----:B------:R-:W-:-:S02]  /*5520*/  LEA R146, P3, R149, R2, 0x1 ;  /* 0x0000000295927211 */ /* 0x000fc400078608ff */
[-C--:B------:R-:W-:Y:S02]  /*5530*/  LEA.HI.X.SX32 R135, R145, R7.reuse, 0x1, P0 ;  /* 0x0000000791877211 */ /* 0x080fe400000f0eff */
[-C--:B------:R-:W-:Y:S02]  /*5540*/  LEA.HI.X.SX32 R145, R147, R7.reuse, 0x1, P1 ;  /* 0x0000000793917211 */ /* 0x080fe400008f0eff */
[-C--:B------:R-:W-:Y:S02]  /*5550*/  LEA R148, P0, R151, R2.reuse, 0x1 ;  /* 0x0000000297947211 */ /* 0x080fe400078008ff */
[----:B------:R-:W-:Y:S02]  /*5560*/  LEA.HI.X.SX32 R147, R149, R7, 0x1, P3 ;  /* 0x0000000795937211 */ /* 0x000fe400018f0eff */
[-C--:B------:R-:W-:Y:S02]  /*5570*/  LEA R150, P1, R153, R2.reuse, 0x1 ;  /* 0x0000000299967211 */ /* 0x080fe400078208ff */
[----:B------:R-:W-:-:S02]  /*5580*/  LEA R152, P3, R155, R2, 0x1 ;  /* 0x000000029b987211 */ /* 0x000fc400078608ff */
[C---:B------:R-:W-:Y:S02]  /*5590*/  LEA R189, R10.reuse, R187, 0x2 ;  /* 0x000000bb0abd7211 */ /* 0x040fe400078e10ff */
[-C--:B------:R-:W-:Y:S02]  /*55a0*/  LEA.HI.X.SX32 R149, R151, R7.reuse, 0x1, P0 ;  /* 0x0000000797957211 */ /* 0x080fe400000f0eff */
[-C--:B------:R-:W-:Y:S01]  /*55b0*/  LEA.HI.X.SX32 R151, R153, R7.reuse, 0x1, P1 ;  /* 0x0000000799977211 */ /* 0x080fe200008f0eff */
[----:B------:R-:W-:Y:S01]  /*55c0*/  IMAD R191, R10, 0x4, R189 ;  /* 0x000000040abf7824 */ /* 0x000fe200078e02bd */
[-C--:B------:R-:W-:Y:S02]  /*55d0*/  LEA R154, P0, R167, R2.reuse, 0x1 ;  /* 0x00000002a79a7211 */ /* 0x080fe400078008ff */
[----:B------:R-:W-:Y:S02]  /*55e0*/  LEA.HI.X.SX32 R153, R155, R7, 0x1, P3 ;  /* 0x000000079b997211 */ /* 0x000fe400018f0eff */
[----:B------:R-:W-:-:S02]  /*55f0*/  LEA R166, P1, R169, R2, 0x1 ;  /* 0x00000002a9a67211 */ /* 0x000fc400078208ff */
[-C--:B------:R-:W-:Y:S02]  /*5600*/  LEA R168, P3, R171, R2.reuse, 0x1 ;  /* 0x00000002aba87211 */ /* 0x080fe400078608ff */
[-C--:B------:R-:W-:Y:S02]  /*5610*/  LEA.HI.X.SX32 R155, R167, R7.reuse, 0x1, P0 ;  /* 0x00000007a79b7211 */ /* 0x080fe400000f0eff */
[-C--:B------:R-:W-:Y:S02]  /*5620*/  LEA.HI.X.SX32 R167, R169, R7.reuse, 0x1, P1 ;  /* 0x00000007a9a77211 */ /* 0x080fe400008f0eff */
[-C--:B------:R-:W-:Y:S02]  /*5630*/  LEA R170, P0, R173, R2.reuse, 0x1 ;  /* 0x00000002adaa7211 */ /* 0x080fe400078008ff */
[----:B------:R-:W-:Y:S02]  /*5640*/  LEA.HI.X.SX32 R169, R171, R7, 0x1, P3 ;  /* 0x00000007aba97211 */ /* 0x000fe400018f0eff */
[----:B------:R-:W-:-:S02]  /*5650*/  LEA R172, P1, R175, R2, 0x1 ;  /* 0x00000002afac7211 */ /* 0x000fc400078208ff */
[-C--:B------:R-:W-:Y:S02]  /*5660*/  LEA R174, P3, R11, R2.reuse, 0x1 ;  /* 0x000000020bae7211 */ /* 0x080fe400078608ff */
[C---:B------:R-:W-:Y:S02]  /*5670*/  LEA R193, R10.reuse, R191, 0x2 ;  /* 0x000000bf0ac17211 */ /* 0x040fe400078e10ff */
[-C--:B------:R-:W-:Y:S02]  /*5680*/  LEA.HI.X.SX32 R171, R173, R7.reuse, 0x1, P0 ;  /* 0x00000007adab7211 */ /* 0x080fe400000f0eff */
[-C--:B------:R-:W-:Y:S02]  /*5690*/  LEA.HI.X.SX32 R173, R175, R7.reuse, 0x1, P1 ;  /* 0x00000007afad7211 */ /* 0x080fe400008f0eff */
[----:B------:R-:W-:Y:S01]  /*56a0*/  LEA.HI.X.SX32 R175, R11, R7, 0x1, P3 ;  /* 0x000000070baf7211 */ /* 0x000fe200018f0eff */
[----:B------:R-:W-:Y:S01]  /*56b0*/  IMAD R11, R10, 0x4, R193 ;  /* 0x000000040a0b7824 */ /* 0x000fe200078e02c1 */
[----:B------:R-:W-:-:S02]  /*56c0*/  LEA R176, P0, R177, R2, 0x1 ;  /* 0x00000002b1b07211 */ /* 0x000fc400078008ff */
[-C--:B------:R-:W-:Y:S02]  /*56d0*/  LEA R178, P1, R179, R2.reuse, 0x1 ;  /* 0x00000002b3b27211 */ /* 0x080fe400078208ff */
[C---:B------:R-:W-:Y:S02]  /*56e0*/  LEA R197, R10.reuse, R11, 0x2 ;  /* 0x0000000b0ac57211 */ /* 0x040fe400078e10ff */
[-C--:B------:R-:W-:Y:S02]  /*56f0*/  LEA.HI.X.SX32 R177, R177, R7.reuse, 0x1, P0 ;  /* 0x00000007b1b17211 */ /* 0x080fe400000f0eff */
[-C--:B------:R-:W-:Y:S01]  /*5700*/  LEA R182, P0, R183, R2.reuse, 0x1 ;  /* 0x00000002b7b67211 */ /* 0x080fe200078008ff */
[----:B------:R-:W-:Y:S01]  /*5710*/  IMAD R199, R10, 0x4, R197 ;  /* 0x000000040ac77824 */ /* 0x000fe200078e02c5 */
[----:B------:R-:W-:Y:S02]  /*5720*/  LEA R180, P3, R181, R2, 0x1 ;  /* 0x00000002b5b47211 */ /* 0x000fe400078608ff */
[----:B------:R-:W-:-:S02]  /*5730*/  LEA.HI.X.SX32 R183, R183, R7, 0x1, P0 ;  /* 0x00000007b7b77211 */ /* 0x000fc400000f0eff */
[C---:B------:R-:W-:Y:S02]  /*5740*/  LEA R201, R10.reuse, R199, 0x2 ;  /* 0x000000c70ac97211 */ /* 0x040fe400078e10ff */
[-C--:B------:R-:W-:Y:S02]  /*5750*/  LEA R188, P0, R189, R2.reuse, 0x1 ;  /* 0x00000002bdbc7211 */ /* 0x080fe400078008ff */
[-C--:B------:R-:W-:Y:S01]  /*5760*/  LEA.HI.X.SX32 R179, R179, R7.reuse, 0x1, P1 ;  /* 0x00000007b3b37211 */ /* 0x080fe200008f0eff */
[C---:B------:R-:W-:Y:S01]  /*5770*/  IMAD R203, R10.reuse, 0x4, R201 ;  /* 0x000000040acb7824 */ /* 0x040fe200078e02c9 */
[----:B------:R-:W-:Y:S02]  /*5780*/  LEA.HI.X.SX32 R189, R189, R7, 0x1, P0 ;  /* 0x00000007bdbd7211 */ /* 0x000fe400000f0eff */
[----:B------:R-:W-:Y:S02]  /*5790*/  LEA R194, P0, R11, R2, 0x1 ;  /* 0x000000020bc27211 */ /* 0x000fe400078008ff */
[----:B------:R-:W-:-:S02]  /*57a0*/  LEA R205, R10, R203, 0x2 ;  /* 0x000000cb0acd7211 */ /* 0x000fc400078e10ff */
[-C--:B------:R-:W-:Y:S02]  /*57b0*/  LEA R184, P1, R185, R2.reuse, 0x1 ;  /* 0x00000002b9b87211 */ /* 0x080fe400078208ff */
[-C--:B------:R-:W-:Y:S01]  /*57c0*/  LEA.HI.X.SX32 R181, R181, R7.reuse, 0x1, P3 ;  /* 0x00000007b5b57211 */ /* 0x080fe200018f0eff */
[C---:B------:R-:W-:Y:S01]  /*57d0*/  IMAD R207, R10.reuse, 0x4, R205 ;  /* 0x000000040acf7824 */ /* 0x040fe200078e02cd */
[----:B------:R-:W-:Y:S02]  /*57e0*/  LEA.HI.X.SX32 R195, R11, R7, 0x1, P0 ;  /* 0x000000070bc37211 */ /* 0x000fe400000f0eff */
[----:B------:R-:W-:Y:S02]  /*57f0*/  LEA R186, P3, R187, R2, 0x1 ;  /* 0x00000002bbba7211 */ /* 0x000fe400078608ff */
[----:B------:R-:W-:Y:S02]  /*5800*/  LEA R209, R10, R207, 0x2 ;  /* 0x000000cf0ad17211 */ /* 0x000fe400078e10ff */
[----:B------:R-:W-:-:S02]  /*5810*/  LEA.HI.X.SX32 R185, R185, R7, 0x1, P1 ;  /* 0x00000007b9b97211 */ /* 0x000fc400008f0eff */
[-C--:B------:R-:W-:Y:S01]  /*5820*/  LEA R190, P1, R191, R2.reuse, 0x1 ;  /* 0x00000002bfbe7211 */ /* 0x080fe200078208ff */
[C---:B------:R-:W-:Y:S01]  /*5830*/  IMAD R11, R10.reuse, 0x4, R209 ;  /* 0x000000040a0b7824 */ /* 0x040fe200078e02d1 */
[----:B------:R-:W-:Y:S02]  /*5840*/  LEA.HI.X.SX32 R187, R187, R7, 0x1, P3 ;  /* 0x00000007bbbb7211 */ /* 0x000fe400018f0eff */
[-C--:B------:R-:W-:Y:S02]  /*5850*/  LEA R192, P3, R193, R2.reuse, 0x1 ;  /* 0x00000002c1c07211 */ /* 0x080fe400078608ff */
[C---:B------:R-:W-:Y:S02]  /*5860*/  LEA R213, R10.reuse, R11, 0x2 ;  /* 0x0000000b0ad57211 */ /* 0x040fe400078e10ff */
[-C--:B------:R-:W-:Y:S02]  /*5870*/  LEA.HI.X.SX32 R191, R191, R7.reuse, 0x1, P1 ;  /* 0x00000007bfbf7211 */ /* 0x080fe400008f0eff */
[----:B------:R-:W-:Y:S01]  /*5880*/  LEA R196, P1, R197, R2, 0x1 ;  /* 0x00000002c5c47211 */ /* 0x000fe200078208ff */
[----:B------:R-:W-:Y:S01]  /*5890*/  IMAD R215, R10, 0x4, R213 ;  /* 0x000000040ad77824 */ /* 0x000fe200078e02d5 */
[----:B------:R-:W-:-:S02]  /*58a0*/  LEA.HI.X.SX32 R193, R193, R7, 0x1, P3 ;  /* 0x00000007c1c17211 */ /* 0x000fc400018f0eff */
[-C--:B------:R-:W-:Y:S02]  /*58b0*/  LEA R198, P3, R199, R2.reuse, 0x1 ;  /* 0x00000002c7c67211 */ /* 0x080fe400078608ff */
[-C--:B------:R-:W-:Y:S02]  /*58c0*/  LEA.HI.X.SX32 R197, R197, R7.reuse, 0x1, P1 ;  /* 0x00000007c5c57211 */ /* 0x080fe400008f0eff */
[-C--:B------:R-:W-:Y:S02]  /*58d0*/  LEA R200, P0, R201, R2.reuse, 0x1 ;  /* 0x00000002c9c87211 */ /* 0x080fe400078008ff */
[-C--:B------:R-:W-:Y:S02]  /*58e0*/  LEA R202, P1, R203, R2.reuse, 0x1 ;  /* 0x00000002cbca7211 */ /* 0x080fe400078208ff */
[----:B------:R-:W-:Y:S02]  /*58f0*/  LEA.HI.X.SX32 R199, R199, R7, 0x1, P3 ;  /* 0x00000007c7c77211 */ /* 0x000fe400018f0eff */
[----:B------:R-:W-:-:S02]  /*5900*/  LEA R204, P3, R205, R2, 0x1 ;  /* 0x00000002cdcc7211 */ /* 0x000fc400078608ff */
[----:B------:R-:W-:Y:S02]  /*5910*/  LEA.HI.X.SX32 R201, R201, R7, 0x1, P0 ;  /* 0x00000007c9c97211 */ /* 0x000fe400000f0eff */
[C---:B------:R-:W-:Y:S02]  /*5920*/  LEA R217, R10.reuse, R215, 0x2 ;  /* 0x000000d70ad97211 */ /* 0x040fe400078e10ff */
[----:B------:R-:W-:Y:S02]  /*5930*/  LEA.HI.X.SX32 R203, R203, R7, 0x1, P1 ;  /* 0x00000007cbcb7211 */ /* 0x000fe400008f0eff */
[-C--:B------:R-:W-:Y:S01]  /*5940*/  LEA R206, P0, R207, R2.reuse, 0x1 ;  /* 0x00000002cfce7211 */ /* 0x080fe200078008ff */
[----:B------:R-:W-:Y:S01]  /*5950*/  IMAD R164, R10, 0x4, R217 ;  /* 0x000000040aa47824 */ /* 0x000fe200078e02d9 */
[----:B------:R-:W-:Y:S02]  /*5960*/  LEA R208, P1, R209, R2, 0x1 ;  /* 0x00000002d1d07211 */ /* 0x000fe400078208ff */
[----:B------:R-:W-:-:S02]  /*5970*/  MOV R220, R130 ;  /* 0x0000008200dc7202 */ /* 0x000fc40000000f00 */
[----:B------:R-:W-:Y:S02]  /*5980*/  LEA.HI.X.SX32 R205, R205, R7, 0x1, P3 ;  /* 0x00000007cdcd7211 */ /* 0x000fe400018f0eff */
[----:B------:R-:W-:Y:S01]  /*5990*/  MOV R130, R93 ;  /* 0x0000005d00827202 */ /* 0x000fe20000000f00 */
[----:B------:R-:W-:Y:S01]  /*59a0*/  FMUL R93, R157, 8388608 ;  /* 0x4b0000009d5d7820 */ /* 0x000fe20000400000 */
[-C--:B------:R-:W-:Y:S02]  /*59b0*/  LEA R210, P3, R11, R2.reuse, 0x1 ;  /* 0x000000020bd27211 */ /* 0x080fe400078608ff */
[-C--:B------:R-:W-:Y:S02]  /*59c0*/  LEA.HI.X.SX32 R207, R207, R7.reuse, 0x1, P0 ;  /* 0x00000007cfcf7211 */ /* 0x080fe400000f0eff */
[----:B------:R-:W-:Y:S02]  /*59d0*/  LEA.HI.X.SX32 R209, R209, R7, 0x1, P1 ;  /* 0x00000007d1d17211 */ /* 0x000fe400008f0eff */
[----:B------:R-:W-:-:S02]  /*59e0*/  LEA R10, P0, R213, R2, 0x1 ;  /* 0x00000002d50a7211 */ /* 0x000fc400078008ff */
[----:B------:R-:W-:Y:S02]  /*59f0*/  FSETP.GEU.AND P5, PT, R157, 1.175494350822287508e-38, PT ;  /* 0x008000009d00780b */ /* 0x000fe40003fae000 */
[----:B------:R-:W-:Y:S02]  /*5a00*/  LEA R212, P1, R215, R2, 0x1 ;  /* 0x00000002d7d47211 */ /* 0x000fe400078208ff */
[-C--:B------:R-:W-:Y:S02]  /*5a10*/  LEA.HI.X.SX32 R211, R11, R7.reuse, 0x1, P3 ;  /* 0x000000070bd37211 */ /* 0x080fe400018f0eff */
[----:B------:R-:W-:Y:S02]  /*5a20*/  LEA.HI.X.SX32 R11, R213, R7, 0x1, P0 ;  /* 0x00000007d50b7211 */ /* 0x000fe400000f0eff */
[----:B------:R-:W-:Y:S02]  /*5a30*/  FSEL R93, R93, R157, !P5 ;  /* 0x0000009d5d5d7208 */ /* 0x000fe40006800000 */
[----:B------:R-:W-:-:S02]  /*5a40*/  LEA.HI.X.SX32 R213, R215, R7, 0x1, P1 ;  /* 0x00000007d7d57211 */ /* 0x000fc400008f0eff */
[----:B------:R-:W-:Y:S02]  /*5a50*/  FSETP.GT.AND P1, PT, |R156|, 8.50705917302346158658e+37, PT ;  /* 0x7e8000009c00780b */ /* 0x000fe40003f24200 */
[-C--:B------:R-:W-:Y:S02]  /*5a60*/  LEA R214, P3, R217, R2.reuse, 0x1 ;  /* 0x00000002d9d67211 */ /* 0x080fe400078608ff */
[----:B------:R-:W-:Y:S02]  /*5a70*/  LEA R216, P4, R164, R2, 0x1 ;  /* 0x00000002a4d87211 */ /* 0x000fe400078808ff */
[----:B------:R-:W-:Y:S02]  /*5a80*/  IADD3 R94, R93, -0x3f3504f3, RZ ;  /* 0xc0cafb0d5d5e7810 */ /* 0x000fe40007ffe0ff */
[----:B------:R-:W-:Y:S02]  /*5a90*/  FSETP.GEU.AND P6, PT, |R156|, 1.175494350822287508e-38, PT ;  /* 0x008000009c00780b */ /* 0x000fe40003fce200 */
[----:B------:R-:W-:-:S02]  /*5aa0*/  LEA.HI.X.SX32 R215, R217, R7, 0x1, P3 ;  /* 0x00000007d9d77211 */ /* 0x000fc400018f0eff */
[----:B------:R-:W-:Y:S01]  /*5ab0*/  LEA.HI.X.SX32 R217, R164, R7, 0x1, P4 ;  /* 0x00000007a4d97211 */ /* 0x000fe200020f0eff */
[----:B------:R-:W-:Y:S01]  /*5ac0*/  FMUL R7, R156, 8388608 ;  /* 0x4b0000009c077820 */ /* 0x000fe20000400000 */
[----:B------:R-:W-:Y:S01]  /*5ad0*/  LOP3.LUT R94, R94, 0xff800000, RZ, 0xc0, !PT ;  /* 0xff8000005e5e7812 */ /* 0x000fe200078ec0ff */
[----:B------:R-:W-:Y:S01]  /*5ae0*/  @P1 FMUL R111, R111, 0.25 ;  /* 0x3e8000006f6f1820 */ /* 0x000fe20000400000 */
[----:B------:R-:W-:Y:S01]  /*5af0*/  MOV R224, R117 ;  /* 0x0000007500e07202 */ /* 0x000fe20000000f00 */
[----:B------:R-:W-:Y:S01]  /*5b00*/  IMAD.MOV.U32 R117, RZ, RZ, R103 ;  /* 0x000000ffff757224 */ /* 0x000fe200078e0067 */
[C---:B------:R-:W-:Y:S01]  /*5b10*/  FSETP.GEU.AND P0, PT, R156.reuse, 1.175494350822287508e-38, PT ;  /* 0x008000009c00780b */ /* 0x040fe20003f0e000 */
[----:B------:R-:W0:Y:S01]  /*5b20*/  I2F R103, R94 ;  /* 0x0000005e00677306 */ /* 0x000e220000201400 */
[----:B------:R-:W-:Y:S01]  /*5b30*/  MOV R109, R158 ;  /* 0x0000009e006d7202 */ /* 0x000fe20000000f00 */
[----:B------:R-:W-:Y:S01]  /*5b40*/  @P1 FMUL R107, R107, 0.25 ;  /* 0x3e8000006b6b1820 */ /* 0x000fe20000400000 */
[----:B------:R-:W-:Y:S01]  /*5b50*/  FSEL R7, R7, R156, !P0 ;  /* 0x0000009c07077208 */ /* 0x000fe20004000000 */
[----:B------:R-:W-:Y:S01]  /*5b60*/  @P1 FMUL R156, R156, 0.25 ;  /* 0x3e8000009c9c1820 */ /* 0x000fe20000400000 */
[----:B------:R-:W-:Y:S01]  /*5b70*/  FSETP.GT.AND P4, PT, |R157|, 8.50705917302346158658e+37, PT ;  /* 0x7e8000009d00780b */ /* 0x000fe20003f84200 */
[----:B------:R-:W-:Y:S01]  /*5b80*/  @!P6 FMUL R111, R111, 16777216 ;  /* 0x4b8000006f6fe820 */ /* 0x000fe20000400000 */
[----:B------:R-:W-:Y:S01]  /*5b90*/  MOV R131, R102 ;  /* 0x0000006600837202 */ /* 0x000fe20000000f00 */
[----:B------:R-:W-:Y:S01]  /*5ba0*/  @!P6 FMUL R156, R156, 16777216 ;  /* 0x4b8000009c9ce820 */ /* 0x000fe20000400000 */
[----:B------:R-:W-:Y:S01]  /*5bb0*/  MOV R230, R104 ;  /* 0x0000006800e67202 */ /* 0x000fe20000000f00 */
[----:B------:R-:W-:Y:S01]  /*5bc0*/  FMUL R104, R109, 8388608 ;  /* 0x4b0000006d687820 */ /* 0x000fe20000400000 */
[----:B------:R-:W-:Y:S01]  /*5bd0*/  FSETP.GEU.AND P3, PT, |R157|, 1.175494350822287508e-38, PT ;  /* 0x008000009d00780b */ /* 0x000fe20003f6e200 */
[----:B------:R-:W1:Y:S01]  /*5be0*/  MUFU.RCP R102, R156 ;  /* 0x0000009c00667308 */ /* 0x000e620000001000 */
[----:B------:R-:W-:Y:S01]  /*5bf0*/  FSEL R2, RZ, -23, P5 ;  /* 0xc1b80000ff027808 */ /* 0x000fe20002800000 */
[----:B------:R-:W-:Y:S01]  /*5c00*/  @!P6 FMUL R107, R107, 16777216 ;  /* 0x4b8000006b6be820 */ /* 0x000fe20000400000 */
[----:B------:R-:W-:Y:S01]  /*5c10*/  FSETP.GEU.AND P5, PT, R109, 1.175494350822287508e-38, PT ;  /* 0x008000006d00780b */ /* 0x000fe20003fae000 */
[----:B------:R-:W-:Y:S01]  /*5c20*/  @P1 FMUL R115, R115, 0.25 ;  /* 0x3e80000073731820 */ /* 0x000fe20000400000 */
[----:B------:R-:W-:Y:S01]  /*5c30*/  MOV R164, R100 ;  /* 0x0000006400a47202 */ /* 0x000fe20000000f00 */
[----:B0-----:R-:W-:Y:S01]  /*5c40*/  FFMA.FTZ R2, R103, 1.1920928955078125e-07, R2 ;  /* 0x3400000067027823 */ /* 0x001fe20000010002 */
[----:B------:R-:W-:Y:S01]  /*5c50*/  FSEL R103, R104, R109, !P5 ;  /* 0x0000006d68677208 */ /* 0x000fe20006800000 */
[----:B------:R-:W-:Y:S01]  /*5c60*/  @P4 FMUL R157, R157, 0.25 ;  /* 0x3e8000009d9d4820 */ /* 0x000fe20000400000 */
[----:B------:R-:W-:Y:S01]  /*5c70*/  MOV R228, R99 ;  /* 0x0000006300e47202 */ /* 0x000fe20000000f00 */
[----:B------:R-:W-:Y:S01]  /*5c80*/  @P4 FMUL R113, R113, 0.25 ;  /* 0x3e80000071714820 */ /* 0x000fe20000400000 */
[----:B------:R-:W-:Y:S01]  /*5c90*/  IADD3 R104, R103, -0x3f3504f3, RZ ;  /* 0xc0cafb0d67687810 */ /* 0x000fe20007ffe0ff */
[----:B------:R-:W-:Y:S01]  /*5ca0*/  @P4 FMUL R112, R112, 0.25 ;  /* 0x3e80000070704820 */ /* 0x000fe20000400000 */
[----:B------:R-:W-:Y:S01]  /*5cb0*/  MOV R226, R95 ;  /* 0x0000005f00e27202 */ /* 0x000fe20000000f00 */
[----:B------:R-:W-:Y:S01]  /*5cc0*/  @P4 FMUL R218, R218, 0.25 ;  /* 0x3e800000dada4820 */ /* 0x000fe20000400000 */
[----:B------:R-:W-:Y:S01]  /*5cd0*/  LOP3.LUT R104, R104, 0xff800000, RZ, 0xc0, !PT ;  /* 0xff80000068687812 */ /* 0x000fe200078ec0ff */
[----:B------:R-:W-:Y:S01]  /*5ce0*/  @P4 FMUL R108, R108, 0.25 ;  /* 0x3e8000006c6c4820 */ /* 0x000fe20000400000 */
[----:B------:R-:W-:Y:S01]  /*5cf0*/  MOV R221, R97 ;  /* 0x0000006100dd7202 */ /* 0x000fe20000000f00 */
[----:B------:R-:W-:Y:S01]  /*5d00*/  @P4 FMUL R105, R105, 0.25 ;  /* 0x3e80000069694820 */ /* 0x000fe20000400000 */
[----:B------:R-:W-:Y:S01]  /*5d10*/  MOV R238, R163 ;  /* 0x000000a300ee7202 */ /* 0x000fe20000000f00 */
[----:B------:R-:W-:Y:S01]  /*5d20*/  @P4 FMUL R230, R230, 0.25 ;  /* 0x3e800000e6e64820 */ /* 0x000fe20000400000 */
[----:B------:R-:W-:Y:S01]  /*5d30*/  LOP3.LUT R3, R3, 0x70, RZ, 0xc0, !PT ;  /* 0x0000007003037812 */ /* 0x000fe200078ec0ff */
[----:B------:R-:W-:-:S02]  /*5d40*/  @P4 FMUL R118, R118, 0.25 ;  /* 0x3e80000076764820 */ /* 0x000fc40000400000 */
[----:B------:R-:W-:Y:S01]  /*5d50*/  @P4 FMUL R164, R164, 0.25 ;  /* 0x3e800000a4a44820 */ /* 0x000fe20000400000 */
[----:B------:R-:W-:Y:S01]  /*5d60*/  FSETP.GT.AND P4, PT, |R109|, 8.50705917302346158658e+37, PT ;  /* 0x7e8000006d00780b */ /* 0x000fe20003f84200 */
[----:B------:R-:W-:Y:S02]  /*5d70*/  @!P3 FMUL R157, R157, 16777216 ;  /* 0x4b8000009d9db820 */ /* 0x000fe40000400000 */
[----:B------:R-:W-:Y:S02]  /*5d80*/  @P1 FMUL R114, R114, 0.25 ;  /* 0x3e80000072721820 */ /* 0x000fe40000400000 */
[----:B------:R-:W-:Y:S02]  /*5d90*/  @P1 FMUL R110, R110, 0.25 ;  /* 0x3e8000006e6e1820 */ /* 0x000fe40000400000 */
[----:B------:R-:W-:Y:S02]  /*5da0*/  @P1 FMUL R106, R106, 0.25 ;  /* 0x3e8000006a6a1820 */ /* 0x000fe40000400000 */
[----:B------:R-:W-:-:S02]  /*5db0*/  @P1 FMUL R117, R117, 0.25 ;  /* 0x3e80000075751820 */ /* 0x000fc40000400000 */
[----:B------:R-:W-:Y:S01]  /*5dc0*/  @P1 FMUL R131, R131, 0.25 ;  /* 0x3e80000083831820 */ /* 0x000fe20000400000 */
[C---:B------:R-:W-:Y:S01]  /*5dd0*/  FSETP.GEU.AND P1, PT, |R109|.reuse, 1.175494350822287508e-38, PT ;  /* 0x008000006d00780b */ /* 0x040fe20003f2e200 */
[C---:B-1----:R-:W-:Y:S02]  /*5de0*/  FMUL R99, R102.reuse, R111 ;  /* 0x0000006f66637220 */ /* 0x042fe40000400000 */
[----:B------:R-:W-:Y:S01]  /*5df0*/  FMUL R95, R102, R107 ;  /* 0x0000006b665f7220 */ /* 0x000fe20000400000 */
[----:B------:R-:W0:Y:S01]  /*5e00*/  MUFU.RCP R111, R157 ;  /* 0x0000009d006f7308 */ /* 0x000e220000001000 */
[----:B------:R-:W-:Y:S02]  /*5e10*/  @!P6 FMUL R106, R106, 16777216 ;  /* 0x4b8000006a6ae820 */ /* 0x000fe40000400000 */
[----:B------:R-:W-:Y:S02]  /*5e20*/  @P4 FMUL R109, R109, 0.25 ;  /* 0x3e8000006d6d4820 */ /* 0x000fe40000400000 */
[----:B------:R-:W-:-:S02]  /*5e30*/  @P4 FMUL R119, R119, 0.25 ;  /* 0x3e80000077774820 */ /* 0x000fc40000400000 */
[----:B------:R-:W-:Y:S01]  /*5e40*/  @P4 FMUL R116, R116, 0.25 ;  /* 0x3e80000074744820 */ /* 0x000fe20000400000 */
[----:B------:R1:W2:Y:S01]  /*5e50*/  I2F R107, R104 ;  /* 0x00000068006b7306 */ /* 0x0002a20000201400 */
[----:B------:R-:W-:Y:S02]  /*5e60*/  @P4 FMUL R228, R228, 0.25 ;  /* 0x3e800000e4e44820 */ /* 0x000fe40000400000 */
[----:B------:R-:W-:Y:S02]  /*5e70*/  @P4 FMUL R227, R227, 0.25 ;  /* 0x3e800000e3e34820 */ /* 0x000fe40000400000 */
[----:B------:R-:W-:Y:S02]  /*5e80*/  @P4 FMUL R226, R226, 0.25 ;  /* 0x3e800000e2e24820 */ /* 0x000fe40000400000 */
[----:B------:R-:W-:Y:S02]  /*5e90*/  @P4 FMUL R225, R225, 0.25 ;  /* 0x3e800000e1e14820 */ /* 0x000fe40000400000 */
[----:B------:R-:W-:Y:S01]  /*5ea0*/  @P4 FMUL R222, R222, 0.25 ;  /* 0x3e800000dede4820 */ /* 0x000fe20000400000 */
[----:B-1----:R-:W-:Y:S01]  /*5eb0*/  IADD3 R104, R103, -R104, RZ ;  /* 0x8000006867687210 */ /* 0x002fe20007ffe0ff */
[----:B------:R-:W-:Y:S01]  /*5ec0*/  @P4 FMUL R220, R220, 0.25 ;  /* 0x3e800000dcdc4820 */ /* 0x000fe20000400000 */
[----:B------:R-:W-:Y:S01]  /*5ed0*/  FSETP.GT.AND P4, PT, |R229|, 8.50705917302346158658e+37, PT ;  /* 0x7e800000e500780b */ /* 0x000fe20003f84200 */
[----:B------:R-:W-:-:S02]  /*5ee0*/  @!P6 FMUL R117, R117, 16777216 ;  /* 0x4b8000007575e820 */ /* 0x000fc40000400000 */
[----:B------:R-:W-:Y:S01]  /*5ef0*/  FMUL R97, R102, R106 ;  /* 0x0000006a66617220 */ /* 0x000fe20000400000 */
[----:B------:R-:W-:Y:S01]  /*5f00*/  FSEL R106, RZ, -23, P5 ;  /* 0xc1b80000ff6a7808 */ /* 0x000fe20002800000 */
[----:B------:R-:W-:Y:S01]  /*5f10*/  @!P1 FMUL R109, R109, 16777216 ;  /* 0x4b8000006d6d9820 */ /* 0x000fe20000400000 */
[----:B------:R-:W-:Y:S01]  /*5f20*/  FSETP.GEU.AND P5, PT, R229, 1.175494350822287508e-38, PT ;  /* 0x00800000e500780b */ /* 0x000fe20003fae000 */
[----:B------:R-:W-:Y:S02]  /*5f30*/  @!P3 FMUL R105, R105, 16777216 ;  /* 0x4b8000006969b820 */ /* 0x000fe40000400000 */
[----:B------:R-:W-:Y:S01]  /*5f40*/  @!P3 FMUL R113, R113, 16777216 ;  /* 0x4b8000007171b820 */ /* 0x000fe20000400000 */
[----:B------:R-:W1:Y:S01]  /*5f50*/  MUFU.RCP R233, R109 ;  /* 0x0000006d00e97308 */ /* 0x000e620000001000 */
[----:B------:R-:W-:Y:S02]  /*5f60*/  @!P3 FMUL R112, R112, 16777216 ;  /* 0x4b8000007070b820 */ /* 0x000fe40000400000 */
[----:B------:R-:W-:-:S02]  /*5f70*/  @!P3 FMUL R218, R218, 16777216 ;  /* 0x4b800000dadab820 */ /* 0x000fc40000400000 */
[----:B------:R-:W-:Y:S02]  /*5f80*/  @!P3 FMUL R108, R108, 16777216 ;  /* 0x4b8000006c6cb820 */ /* 0x000fe40000400000 */
[----:B------:R-:W-:Y:S02]  /*5f90*/  @!P3 FMUL R230, R230, 16777216 ;  /* 0x4b800000e6e6b820 */ /* 0x000fe40000400000 */
[----:B------:R-:W-:Y:S02]  /*5fa0*/  @!P3 FMUL R118, R118, 16777216 ;  /* 0x4b8000007676b820 */ /* 0x000fe40000400000 */
[----:B------:R-:W-:Y:S01]  /*5fb0*/  @!P3 FMUL R164, R164, 16777216 ;  /* 0x4b800000a4a4b820 */ /* 0x000fe20000400000 */
[----:B------:R-:W-:Y:S01]  /*5fc0*/  FSETP.GEU.AND P3, PT, |R229|, 1.175494350822287508e-38, PT ;  /* 0x00800000e500780b */ /* 0x000fe20003f6e200 */
[----:B------:R-:W-:Y:S02]  /*5fd0*/  FMUL R100, R102, R117 ;  /* 0x0000007566647220 */ /* 0x000fe40000400000 */
[----:B0-----:R-:W-:-:S02]  /*5fe0*/  FMUL R117, R111, R105 ;  /* 0x000000696f757220 */ /* 0x001fc40000400000 */
[----:B--2---:R-:W-:Y:S02]  /*5ff0*/  FFMA.FTZ R105, R107, 1.1920928955078125e-07, R106 ;  /* 0x340000006b697823 */ /* 0x004fe4000001006a */
[----:B------:R-:W-:Y:S02]  /*6000*/  FMUL R106, R229, 8388608 ;  /* 0x4b000000e56a7820 */ /* 0x000fe40000400000 */
[----:B------:R-:W-:Y:S02]  /*6010*/  @!P6 FMUL R115, R115, 16777216 ;  /* 0x4b8000007373e820 */ /* 0x000fe40000400000 */
[----:B------:R-:W-:Y:S01]  /*6020*/  @!P6 FMUL R114, R114, 16777216 ;  /* 0x4b8000007272e820 */ /* 0x000fe20000400000 */
[----:B------:R-:W-:Y:S01]  /*6030*/  FSEL R106, R106, R229, !P5 ;  /* 0x000000e56a6a7208 */ /* 0x000fe20006800000 */
[----:B------:R-:W-:Y:S02]  /*6040*/  @!P6 FMUL R110, R110, 16777216 ;  /* 0x4b8000006e6ee820 */ /* 0x000fe40000400000 */
[----:B------:R-:W-:Y:S01]  /*6050*/  @P4 FMUL R229, R229, 0.25 ;  /* 0x3e800000e5e54820 */ /* 0x000fe20000400000 */
[----:B------:R-:W-:Y:S01]  /*6060*/  IADD3 R107, R106, -0x3f3504f3, RZ ;  /* 0xc0cafb0d6a6b7810 */ /* 0x000fe20007ffe0ff */
[----:B------:R-:W-:-:S02]  /*6070*/  @!P6 FMUL R131, R131, 16777216 ;  /* 0x4b8000008383e820 */ /* 0x000fc40000400000 */
[----:B------:R-:W-:Y:S01]  /*6080*/  @!P1 FMUL R225, R225, 16777216 ;  /* 0x4b800000e1e19820 */ /* 0x000fe20000400000 */
[----:B------:R-:W-:Y:S01]  /*6090*/  LOP3.LUT R107, R107, 0xff800000, RZ, 0xc0, !PT ;  /* 0xff8000006b6b7812 */ /* 0x000fe200078ec0ff */
[C---:B------:R-:W-:Y:S02]  /*60a0*/  FMUL R96, R102.reuse, R115 ;  /* 0x0000007366607220 */ /* 0x040fe40000400000 */
[C---:B------:R-:W-:Y:S01]  /*60b0*/  FMUL R98, R102.reuse, R114 ;  /* 0x0000007266627220 */ /* 0x040fe20000400000 */
[----:B------:R-:W-:Y:S01]  /*60c0*/  FSEL R114, RZ, -23, P5 ;  /* 0xc1b80000ff727808 */ /* 0x000fe20002800000 */
[----:B------:R-:W-:Y:S01]  /*60d0*/  FMUL R101, R102, R110 ;  /* 0x0000006e66657220 */ /* 0x000fe20000400000 */
[----:B------:R-:W-:Y:S01]  /*60e0*/  FSETP.GEU.AND P5, PT, R160, 1.175494350822287508e-38, PT ;  /* 0x00800000a000780b */ /* 0x000fe20003fae000 */
[----:B------:R-:W-:Y:S01]  /*60f0*/  @!P1 FMUL R119, R119, 16777216 ;  /* 0x4b80000077779820 */ /* 0x000fe20000400000 */
[----:B------:R-:W-:Y:S01]  /*6100*/  I2F R231, R107 ;  /* 0x0000006b00e77306 */ /* 0x000fe20000201400 */
[----:B------:R-:W-:Y:S01]  /*6110*/  @!P3 FMUL R229, R229, 16777216 ;  /* 0x4b800000e5e5b820 */ /* 0x000fe20000400000 */
[----:B------:R-:W-:Y:S01]  /*6120*/  F2FP.BF16.PACK_AB R99, R96, R99 ;  /* 0x000000636063723e */ /* 0x000fe200000010ff */
[----:B------:R-:W-:-:S02]  /*6130*/  FMUL R102, R102, R131 ;  /* 0x0000008366667220 */ /* 0x000fc40000400000 */
[C---:B------:R-:W-:Y:S02]  /*6140*/  FMUL R131, R111.reuse, R113 ;  /* 0x000000716f837220 */ /* 0x040fe40000400000 */
[C---:B------:R-:W-:Y:S02]  /*6150*/  FMUL R158, R111.reuse, R218 ;  /* 0x000000da6f9e7220 */ /* 0x040fe40000400000 */
[----:B------:R-:W-:Y:S02]  /*6160*/  FMUL R218, R111, R108 ;  /* 0x0000006c6fda7220 */ /* 0x000fe40000400000 */
[----:B-1----:R-:W-:Y:S01]  /*6170*/  FMUL R113, R233, R225 ;  /* 0x000000e1e9717220 */ /* 0x002fe20000400000 */
[----:B------:R-:W-:Y:S01]  /*6180*/  F2FP.BF16.PACK_AB R131, R131, R158 ;  /* 0x0000009e8383723e */ /* 0x000fe200000010ff */
[----:B------:R-:W-:Y:S01]  /*6190*/  FMUL R108, R233, R119 ;  /* 0x00000077e96c7220 */ /* 0x000fe20000400000 */
[----:B------:R-:W0:Y:S01]  /*61a0*/  MUFU.RCP R225, R229 ;  /* 0x000000e500e17308 */ /* 0x000e220000001000 */
[----:B------:R-:W-:-:S02]  /*61b0*/  FMUL R119, R160, 8388608 ;  /* 0x4b000000a0777820 */ /* 0x000fc40000400000 */
[----:B------:R-:W-:Y:S02]  /*61c0*/  @P4 FMUL R224, R224, 0.25 ;  /* 0x3e800000e0e04820 */ /* 0x000fe40000400000 */
[----:B------:R-:W-:Y:S01]  /*61d0*/  @P4 FMUL R223, R223, 0.25 ;  /* 0x3e800000dfdf4820 */ /* 0x000fe20000400000 */
[----:B------:R-:W-:Y:S01]  /*61e0*/  FSEL R156, R119, R160, !P5 ;  /* 0x000000a0779c7208 */ /* 0x000fe20006800000 */
[----:B------:R-:W-:Y:S02]  /*61f0*/  @P4 FMUL R221, R221, 0.25 ;  /* 0x3e800000dddd4820 */ /* 0x000fe40000400000 */
[----:B------:R-:W-:Y:S01]  /*6200*/  @P4 FMUL R219, R219, 0.25 ;  /* 0x3e800000dbdb4820 */ /* 0x000fe20000400000 */
[----:B------:R-:W-:Y:S01]  /*6210*/  IADD3 R119, R156, -0x3f3504f3, RZ ;  /* 0xc0cafb0d9c777810 */ /* 0x000fe20007ffe0ff */
[----:B------:R-:W-:Y:S02]  /*6220*/  @P4 FMUL R130, R130, 0.25 ;  /* 0x3e80000082824820 */ /* 0x000fe40000400000 */
[----:B------:R-:W-:Y:S01]  /*6230*/  @P4 FMUL R92, R92, 0.25 ;  /* 0x3e8000005c5c4820 */ /* 0x000fe20000400000 */
[----:B------:R-:W-:Y:S01]  /*6240*/  LOP3.LUT R119, R119, 0xff800000, RZ, 0xc0, !PT ;  /* 0xff80000077777812 */ /* 0x000fe200078ec0ff */
[----:B------:R-:W-:-:S02]  /*6250*/  @P4 FMUL R129, R129, 0.25 ;  /* 0x3e80000081814820 */ /* 0x000fc40000400000 */
[----:B------:R-:W-:Y:S01]  /*6260*/  @P4 FMUL R128, R128, 0.25 ;  /* 0x3e80000080804820 */ /* 0x000fe20000400000 */
[----:B------:R-:W-:Y:S01]  /*6270*/  FSETP.GT.AND P4, PT, |R160|, 8.50705917302346158658e+37, PT ;  /* 0x7e800000a000780b */ /* 0x000fe20003f84200 */
[----:B------:R-:W-:Y:S02]  /*6280*/  @!P1 FMUL R226, R226, 16777216 ;  /* 0x4b800000e2e29820 */ /* 0x000fe40000400000 */
[----:B------:R-:W-:Y:S02]  /*6290*/  @!P1 FMUL R116, R116, 16777216 ;  /* 0x4b80000074749820 */ /* 0x000fe40000400000 */
[----:B------:R-:W-:Y:S02]  /*62a0*/  FMUL R159, R111, R112 ;  /* 0x000000706f9f7220 */ /* 0x000fe40000400000 */
[----:B------:R-:W-:Y:S02]  /*62b0*/  @!P1 FMUL R228, R228, 16777216 ;  /* 0x4b800000e4e49820 */ /* 0x000fe40000400000 */
[----:B------:R-:W-:-:S02]  /*62c0*/  @!P1 FMUL R227, R227, 16777216 ;  /* 0x4b800000e3e39820 */ /* 0x000fc40000400000 */
[----:B------:R-:W-:Y:S02]  /*62d0*/  @!P1 FMUL R222, R222, 16777216 ;  /* 0x4b800000dede9820 */ /* 0x000fe40000400000 */
[----:B------:R-:W-:Y:S01]  /*62e0*/  @!P1 FMUL R220, R220, 16777216 ;  /* 0x4b800000dcdc9820 */ /* 0x000fe20000400000 */
[----:B------:R-:W-:Y:S01]  /*62f0*/  FSETP.GEU.AND P1, PT, |R160|, 1.175494350822287508e-38, PT ;  /* 0x00800000a000780b */ /* 0x000fe20003f2e200 */
[----:B------:R-:W-:Y:S01]  /*6300*/  FMUL R112, R233, R226 ;  /* 0x000000e2e9707220 */ /* 0x000fe20000400000 */
[----:B------:R-:W-:Y:S01]  /*6310*/  MOV R226, R161 ;  /* 0x000000a100e27202 */ /* 0x000fe20000000f00 */
[----:B------:R-:W-:Y:S02]  /*6320*/  @!P3 FMUL R221, R221, 16777216 ;  /* 0x4b800000ddddb820 */ /* 0x000fe40000400000 */
[----:B------:R-:W-:Y:S02]  /*6330*/  @!P3 FMUL R129, R129, 16777216 ;  /* 0x4b8000008181b820 */ /* 0x000fe40000400000 */
[----:B------:R-:W-:-:S02]  /*6340*/  FMUL R109, R233, R116 ;  /* 0x00000074e96d7220 */ /* 0x000fc40000400000 */
[----:B------:R-:W-:Y:S02]  /*6350*/  FMUL R116, R233, R220 ;  /* 0x000000dce9747220 */ /* 0x000fe40000400000 */
[C---:B------:R-:W-:Y:S02]  /*6360*/  FMUL R157, R111.reuse, R230 ;  /* 0x000000e66f9d7220 */ /* 0x040fe40000400000 */
[----:B------:R-:W-:Y:S01]  /*6370*/  FMUL R118, R111, R118 ;  /* 0x000000766f767220 */ /* 0x000fe20000400000 */
[----:B------:R-:W-:Y:S01]  /*6380*/  F2FP.BF16.PACK_AB R116, R113, R116 ;  /* 0x000000747174723e */ /* 0x000fe200000010ff */
[----:B------:R-:W-:Y:S02]  /*6390*/  FMUL R164, R111, R164 ;  /* 0x000000a46fa47220 */ /* 0x000fe40000400000 */
[----:B------:R-:W-:Y:S02]  /*63a0*/  @!P3 FMUL R224, R224, 16777216 ;  /* 0x4b800000e0e0b820 */ /* 0x000fe40000400000 */
[----:B------:R-:W-:-:S02]  /*63b0*/  @!P3 FMUL R223, R223, 16777216 ;  /* 0x4b800000dfdfb820 */ /* 0x000fc40000400000 */
[----:B0-----:R-:W-:Y:S02]  /*63c0*/  FMUL R220, R225, R221 ;  /* 0x000000dde1dc7220 */ /* 0x001fe40000400000 */
[C---:B------:R-:W-:Y:S02]  /*63d0*/  FMUL R111, R233.reuse, R228 ;  /* 0x000000e4e96f7220 */ /* 0x040fe40000400000 */
[----:B------:R-:W-:Y:S01]  /*63e0*/  FMUL R110, R233, R227 ;  /* 0x000000e3e96e7220 */ /* 0x000fe20000400000 */
[----:B------:R-:W-:Y:S01]  /*63f0*/  FSEL R227, RZ, -23, P5 ;  /* 0xc1b80000ffe37808 */ /* 0x000fe20002800000 */
[----:B------:R-:W-:Y:S01]  /*6400*/  @!P3 FMUL R219, R219, 16777216 ;  /* 0x4b800000dbdbb820 */ /* 0x000fe20000400000 */
[----:B------:R0:W1:Y:S01]  /*6410*/  I2F R228, R119 ;  /* 0x0000007700e47306 */ /* 0x0000620000201400 */
[----:B------:R-:W-:Y:S01]  /*6420*/  @!P3 FMUL R130, R130, 16777216 ;  /* 0x4b8000008282b820 */ /* 0x000fe20000400000 */
[----:B------:R-:W-:Y:S01]  /*6430*/  FSETP.GEU.AND P5, PT, R226, 1.175494350822287508e-38, PT ;  /* 0x00800000e200780b */ /* 0x000fe20003fae000 */
[----:B------:R-:W-:Y:S01]  /*6440*/  @!P3 FMUL R92, R92, 16777216 ;  /* 0x4b8000005c5cb820 */ /* 0x000fe20000400000 */
[----:B------:R-:W-:Y:S01]  /*6450*/  F2FP.BF16.PACK_AB R111, R108, R111 ;  /* 0x0000006f6c6f723e */ /* 0x000fe200000010ff */
[----:B------:R-:W-:-:S02]  /*6460*/  FMUL R221, R225, R129 ;  /* 0x00000081e1dd7220 */ /* 0x000fc40000400000 */
[----:B------:R-:W-:Y:S01]  /*6470*/  @!P3 FMUL R128, R128, 16777216 ;  /* 0x4b8000008080b820 */ /* 0x000fe20000400000 */
[C---:B------:R-:W-:Y:S01]  /*6480*/  FSETP.GEU.AND P3, PT, |R226|.reuse, 1.175494350822287508e-38, PT ;  /* 0x00800000e200780b */ /* 0x040fe20003f6e200 */
[----:B------:R-:W-:Y:S01]  /*6490*/  FMUL R129, R226, 8388608 ;  /* 0x4b000000e2817820 */ /* 0x000fe20000400000 */
[----:B0-----:R-:W-:Y:S01]  /*64a0*/  IADD3 R119, R156, -R119, RZ ;  /* 0x800000779c777210 */ /* 0x001fe20007ffe0ff */
[----:B------:R-:W-:Y:S02]  /*64b0*/  FMUL R115, R233, R222 ;  /* 0x000000dee9737220 */ /* 0x000fe40000400000 */
[C---:B------:R-:W-:Y:S02]  /*64c0*/  FMUL R161, R225.reuse, R224 ;  /* 0x000000e0e1a17220 */ /* 0x040fe40000400000 */
[C---:B------:R-:W-:Y:S02]  /*64d0*/  FMUL R222, R225.reuse, R223 ;  /* 0x000000dfe1de7220 */ /* 0x040fe40000400000 */
[----:B------:R-:W-:-:S02]  /*64e0*/  FMUL R223, R225, R219 ;  /* 0x000000dbe1df7220 */ /* 0x000fc40000400000 */
[C---:B------:R-:W-:Y:S02]  /*64f0*/  FMUL R130, R225.reuse, R130 ;  /* 0x00000082e1827220 */ /* 0x040fe40000400000 */
[C---:B------:R-:W-:Y:S02]  /*6500*/  FMUL R224, R225.reuse, R92 ;  /* 0x0000005ce1e07220 */ /* 0x040fe40000400000 */
[----:B------:R-:W-:Y:S02]  /*6510*/  @P4 FMUL R160, R160, 0.25 ;  /* 0x3e800000a0a04820 */ /* 0x000fe40000400000 */
[----:B------:R-:W-:Y:S01]  /*6520*/  FMUL R225, R225, R128 ;  /* 0x00000080e1e17220 */ /* 0x000fe20000400000 */
[----:B------:R-:W-:Y:S01]  /*6530*/  FSEL R128, R129, R226, !P5 ;  /* 0x000000e281807208 */ /* 0x000fe20006800000 */
[----:B------:R-:W-:Y:S02]  /*6540*/  @!P1 FMUL R160, R160, 16777216 ;  /* 0x4b800000a0a09820 */ /* 0x000fe40000400000 */
[----:B------:R-:W-:Y:S01]  /*6550*/  @P4 FMUL R123, R123, 0.25 ;  /* 0x3e8000007b7b4820 */ /* 0x000fe20000400000 */
[----:B------:R-:W-:Y:S01]  /*6560*/  IADD3 R129, R128, -0x3f3504f3, RZ ;  /* 0xc0cafb0d80817810 */ /* 0x000fe20007ffe0ff */
[----:B------:R-:W0:Y:S01]  /*6570*/  MUFU.RCP R219, R160 ;  /* 0x000000a000db7308 */ /* 0x000e220000001000 */
[----:B------:R-:W-:-:S02]  /*6580*/  @P4 FMUL R122, R122, 0.25 ;  /* 0x3e8000007a7a4820 */ /* 0x000fc40000400000 */
[----:B------:R-:W-:Y:S01]  /*6590*/  @P4 FMUL R127, R127, 0.25 ;  /* 0x3e8000007f7f4820 */ /* 0x000fe20000400000 */
[----:B------:R-:W-:Y:S01]  /*65a0*/  LOP3.LUT R129, R129, 0xff800000, RZ, 0xc0, !PT ;  /* 0xff80000081817812 */ /* 0x000fe200078ec0ff */
[----:B------:R-:W-:Y:S02]  /*65b0*/  @P4 FMUL R126, R126, 0.25 ;  /* 0x3e8000007e7e4820 */ /* 0x000fe40000400000 */
[----:B------:R-:W-:Y:S02]  /*65c0*/  @P4 FMUL R91, R91, 0.25 ;  /* 0x3e8000005b5b4820 */ /* 0x000fe40000400000 */
[----:B------:R-:W-:Y:S02]  /*65d0*/  @P4 FMUL R90, R90, 0.25 ;  /* 0x3e8000005a5a4820 */ /* 0x000fe40000400000 */
[----:B------:R-:W-:Y:S02]  /*65e0*/  @P4 FMUL R87, R87, 0.25 ;  /* 0x3e80000057574820 */ /* 0x000fe40000400000 */
[----:B------:R-:W-:Y:S01]  /*65f0*/  @P4 FMUL R86, R86, 0.25 ;  /* 0x3e80000056564820 */ /* 0x000fe20000400000 */
[----:B------:R-:W-:Y:S01]  /*6600*/  FSETP.GT.AND P4, PT, |R226|, 8.50705917302346158658e+37, PT ;  /* 0x7e800000e200780b */ /* 0x000fe20003f84200 */
[----:B-1----:R-:W-:-:S02]  /*6610*/  FFMA.FTZ R92, R228, 1.1920928955078125e-07, R227 ;  /* 0x34000000e45c7823 */ /* 0x002fc400000100e3 */
[----:B------:R1:W2:Y:S01]  /*6620*/  I2F R227, R129 ;  /* 0x0000008100e37306 */ /* 0x0002a20000201400 */
[----:B------:R-:W-:Y:S02]  /*6630*/  @!P1 FMUL R122, R122, 16777216 ;  /* 0x4b8000007a7a9820 */ /* 0x000fe40000400000 */
[----:B------:R-:W-:Y:S02]  /*6640*/  @!P1 FMUL R127, R127, 16777216 ;  /* 0x4b8000007f7f9820 */ /* 0x000fe40000400000 */
[----:B------:R-:W-:Y:S02]  /*6650*/  @!P1 FMUL R126, R126, 16777216 ;  /* 0x4b8000007e7e9820 */ /* 0x000fe40000400000 */
[----:B------:R-:W-:Y:S02]  /*6660*/  @!P1 FMUL R90, R90, 16777216 ;  /* 0x4b8000005a5a9820 */ /* 0x000fe40000400000 */
[----:B------:R-:W-:Y:S01]  /*6670*/  IMAD.MOV.U32 R229, RZ, RZ, R162 ;  /* 0x000000ffffe57224 */ /* 0x000fe200078e00a2 */
[----:B------:R-:W-:Y:S01]  /*6680*/  FSEL R162, RZ, -23, P5 ;  /* 0xc1b80000ffa27808 */ /* 0x000fe20002800000 */
[----:B------:R-:W-:Y:S01]  /*6690*/  @!P1 FMUL R123, R123, 16777216 ;  /* 0x4b8000007b7b9820 */ /* 0x000fe20000400000 */
[----:B-1----:R-:W-:Y:S01]  /*66a0*/  IADD3 R129, R128, -R129, RZ ;  /* 0x8000008180817210 */ /* 0x002fe20007ffe0ff */
[----:B------:R-:W-:Y:S01]  /*66b0*/  @!P1 FMUL R91, R91, 16777216 ;  /* 0x4b8000005b5b9820 */ /* 0x000fe20000400000 */
[----:B------:R-:W-:Y:S01]  /*66c0*/  FSETP.GEU.AND P5, PT, R229, 1.175494350822287508e-38, PT ;  /* 0x00800000e500780b */ /* 0x000fe20003fae000 */
[----:B------:R-:W-:-:S02]  /*66d0*/  @!P1 FMUL R87, R87, 16777216 ;  /* 0x4b80000057579820 */ /* 0x000fc40000400000 */
[----:B0-----:R-:W-:Y:S01]  /*66e0*/  FMUL R160, R219, R122 ;  /* 0x0000007adba07220 */ /* 0x001fe20000400000 */
[----:B------:R-:W-:Y:S01]  /*66f0*/  FSEL R233, RZ, -23, P5 ;  /* 0xc1b80000ffe97808 */ /* 0x000fe20002800000 */
[----:B------:R-:W-:Y:S02]  /*6700*/  @P4 FMUL R226, R226, 0.25 ;  /* 0x3e800000e2e24820 */ /* 0x000fe40000400000 */
[----:B------:R-:W-:Y:S01]  /*6710*/  @!P1 FMUL R86, R86, 16777216 ;  /* 0x4b80000056569820 */ /* 0x000fe20000400000 */
[----:B------:R-:W-:Y:S01]  /*6720*/  FSETP.GT.AND P1, PT, |R229|, 8.50705917302346158658e+37, PT ;  /* 0x7e800000e500780b */ /* 0x000fe20003f24200 */
[C---:B------:R-:W-:Y:S02]  /*6730*/  FMUL R122, R219.reuse, R127 ;  /* 0x0000007fdb7a7220 */ /* 0x040fe40000400000 */
[C---:B------:R-:W-:Y:S02]  /*6740*/  FMUL R127, R219.reuse, R126 ;  /* 0x0000007edb7f7220 */ /* 0x040fe40000400000 */
[----:B------:R-:W-:-:S02]  /*6750*/  FMUL R126, R219, R90 ;  /* 0x0000005adb7e7220 */ /* 0x000fc40000400000 */
[C---:B------:R-:W-:Y:S02]  /*6760*/  FMUL R123, R219.reuse, R123 ;  /* 0x0000007bdb7b7220 */ /* 0x040fe40000400000 */
[C---:B------:R-:W-:Y:S02]  /*6770*/  FMUL R91, R219.reuse, R91 ;  /* 0x0000005bdb5b7220 */ /* 0x040fe40000400000 */
[----:B------:R-:W-:Y:S01]  /*6780*/  FMUL R90, R219, R87 ;  /* 0x00000057db5a7220 */ /* 0x000fe20000400000 */
[----:B------:R-:W-:Y:S01]  /*6790*/  F2FP.BF16.PACK_AB R123, R123, R122 ;  /* 0x0000007a7b7b723e */ /* 0x000fe200000010ff */
[----:B------:R-:W-:Y:S02]  /*67a0*/  @!P3 FMUL R226, R226, 16777216 ;  /* 0x4b800000e2e2b820 */ /* 0x000fe40000400000 */
[----:B------:R-:W-:Y:S01]  /*67b0*/  FMUL R219, R219, R86 ;  /* 0x00000056dbdb7220 */ /* 0x000fe20000400000 */
[----:B------:R-:W-:Y:S01]  /*67c0*/  F2FP.BF16.PACK_AB R122, R91, R90 ;  /* 0x0000005a5b7a723e */ /* 0x000fe200000010ff */
[----:B--2---:R-:W-:Y:S01]  /*67d0*/  FFMA.FTZ R86, R227, 1.1920928955078125e-07, R162 ;  /* 0x34000000e3567823 */ /* 0x004fe200000100a2 */
[----:B------:R-:W0:Y:S01]  /*67e0*/  MUFU.RCP R232, R226 ;  /* 0x000000e200e87308 */ /* 0x000e220000001000 */
[----:B------:R-:W-:-:S02]  /*67f0*/  FMUL R162, R229, 8388608 ;  /* 0x4b000000e5a27820 */ /* 0x000fc40000400000 */
[----:B------:R-:W-:Y:S02]  /*6800*/  @P4 FMUL R121, R121, 0.25 ;  /* 0x3e80000079794820 */ /* 0x000fe40000400000 */
[----:B------:R-:W-:Y:S01]  /*6810*/  @P4 FMUL R120, R120, 0.25 ;  /* 0x3e80000078784820 */ /* 0x000fe20000400000 */
[----:B------:R-:W-:Y:S01]  /*6820*/  FSEL R162, R162, R229, !P5 ;  /* 0x000000e5a2a27208 */ /* 0x000fe20006800000 */
[----:B------:R-:W-:Y:S01]  /*6830*/  @P4 FMUL R125, R125, 0.25 ;  /* 0x3e8000007d7d4820 */ /* 0x000fe20000400000 */
[----:B------:R-:W-:Y:S01]  /*6840*/  FSETP.GEU.AND P5, PT, |R229|, 1.175494350822287508e-38, PT ;  /* 0x00800000e500780b */ /* 0x000fe20003fae200 */
[----:B------:R-:W-:Y:S01]  /*6850*/  @P4 FMUL R124, R124, 0.25 ;  /* 0x3e8000007c7c4820 */ /* 0x000fe20000400000 */
[----:B------:R-:W-:Y:S01]  /*6860*/  IADD3 R87, R162, -0x3f3504f3, RZ ;  /* 0xc0cafb0da2577810 */ /* 0x000fe20007ffe0ff */
[----:B------:R-:W-:Y:S02]  /*6870*/  @P4 FMUL R89, R89, 0.25 ;  /* 0x3e80000059594820 */ /* 0x000fe40000400000 */
[----:B------:R-:W-:Y:S01]  /*6880*/  @P4 FMUL R88, R88, 0.25 ;  /* 0x3e80000058584820 */ /* 0x000fe20000400000 */
[----:B------:R-:W-:Y:S01]  /*6890*/  LOP3.LUT R87, R87, 0xff800000, RZ, 0xc0, !PT ;  /* 0xff80000057577812 */ /* 0x000fe200078ec0ff */
[----:B------:R-:W-:-:S02]  /*68a0*/  @P4 FMUL R85, R85, 0.25 ;  /* 0x3e80000055554820 */ /* 0x000fc40000400000 */
[----:B------:R-:W-:Y:S01]  /*68b0*/  @P4 FMUL R84, R84, 0.25 ;  /* 0x3e80000054544820 */ /* 0x000fe20000400000 */
[----:B------:R-:W-:Y:S01]  /*68c0*/  FSETP.GEU.AND P4, PT, R238, 1.175494350822287508e-38, PT ;  /* 0x00800000ee00780b */ /* 0x000fe20003f8e000 */
[----:B------:R-:W-:Y:S01]  /*68d0*/  @!P3 FMUL R121, R121, 16777216 ;  /* 0x4b8000007979b820 */ /* 0x000fe20000400000 */
[----:B------:R-:W-:Y:S01]  /*68e0*/  I2F R234, R87 ;  /* 0x0000005700ea7306 */ /* 0x000fe20000201400 */
[----:B------:R-:W-:Y:S02]  /*68f0*/  @!P3 FMUL R120, R120, 16777216 ;  /* 0x4b8000007878b820 */ /* 0x000fe40000400000 */
[----:B------:R-:W-:Y:S02]  /*6900*/  @!P3 FMUL R125, R125, 16777216 ;  /* 0x4b8000007d7db820 */ /* 0x000fe40000400000 */
[----:B------:R-:W-:Y:S02]  /*6910*/  @!P3 FMUL R124, R124, 16777216 ;  /* 0x4b8000007c7cb820 */ /* 0x000fe40000400000 */
[----:B------:R-:W-:-:S02]  /*6920*/  @!P3 FMUL R89, R89, 16777216 ;  /* 0x4b8000005959b820 */ /* 0x000fc40000400000 */
[----:B------:R-:W-:Y:S02]  /*6930*/  @!P3 FMUL R88, R88, 16777216 ;  /* 0x4b8000005858b820 */ /* 0x000fe40000400000 */
[----:B------:R-:W-:Y:S02]  /*6940*/  @!P3 FMUL R85, R85, 16777216 ;  /* 0x4b8000005555b820 */ /* 0x000fe40000400000 */
[----:B------:R-:W-:Y:S01]  /*6950*/  @!P3 FMUL R84, R84, 16777216 ;  /* 0x4b8000005454b820 */ /* 0x000fe20000400000 */
[----:B------:R-:W-:Y:S01]  /*6960*/  FSETP.GT.AND P3, PT, |R238|, 8.50705917302346158658e+37, PT ;  /* 0x7e800000ee00780b */ /* 0x000fe20003f64200 */
[----:B------:R-:W-:Y:S02]  /*6970*/  @P1 FMUL R79, R79, 0.25 ;  /* 0x3e8000004f4f1820 */ /* 0x000fe40000400000 */
[----:B------:R-:W-:Y:S02]  /*6980*/  @P1 FMUL R78, R78, 0.25 ;  /* 0x3e8000004e4e1820 */ /* 0x000fe40000400000 */
[----:B------:R-:W-:-:S02]  /*6990*/  @P1 FMUL R75, R75, 0.25 ;  /* 0x3e8000004b4b1820 */ /* 0x000fc40000400000 */
[----:B------:R-:W-:Y:S02]  /*69a0*/  @P1 FMUL R74, R74, 0.25 ;  /* 0x3e8000004a4a1820 */ /* 0x000fe40000400000 */
[----:B------:R-:W-:Y:S02]  /*69b0*/  @P1 FMUL R83, R83, 0.25 ;  /* 0x3e80000053531820 */ /* 0x000fe40000400000 */
[----:B------:R-:W-:Y:S02]  /*69c0*/  @P1 FMUL R82, R82, 0.25 ;  /* 0x3e80000052521820 */ /* 0x000fe40000400000 */
[----:B------:R-:W-:Y:S02]  /*69d0*/  @P1 FMUL R63, R63, 0.25 ;  /* 0x3e8000003f3f1820 */ /* 0x000fe40000400000 */
[----:B------:R-:W-:Y:S02]  /*69e0*/  @P1 FMUL R62, R62, 0.25 ;  /* 0x3e8000003e3e1820 */ /* 0x000fe40000400000 */
[----:B------:R-:W-:Y:S01]  /*69f0*/  @P1 FMUL R229, R229, 0.25 ;  /* 0x3e800000e5e51820 */ /* 0x000fe20000400000 */
[----:B------:R-:W-:Y:S01]  /*6a00*/  FSETP.GEU.AND P1, PT, |R238|, 1.175494350822287508e-38, PT ;  /* 0x00800000ee00780b */ /* 0x000fe20003f2e200 */
[----:B0-----:R-:W-:-:S02]  /*6a10*/  FMUL R230, R232, R85 ;  /* 0x00000055e8e67220 */ /* 0x001fc40000400000 */
[----:B------:R-:W-:Y:S02]  /*6a20*/  FMUL R85, R238, 8388608 ;  /* 0x4b000000ee557820 */ /* 0x000fe40000400000 */
[----:B------:R-:W-:Y:S02]  /*6a30*/  @!P5 FMUL R229, R229, 16777216 ;  /* 0x4b800000e5e5d820 */ /* 0x000fe40000400000 */
[----:B------:R-:W-:Y:S01]  /*6a40*/  FMUL R163, R232, R121 ;  /* 0x00000079e8a37220 */ /* 0x000fe20000400000 */
[----:B------:R-:W-:Y:S01]  /*6a50*/  FSEL R85, R85, R238, !P4 ;  /* 0x000000ee55557208 */ /* 0x000fe20006000000 */
[----:B------:R-:W0:Y:S01]  /*6a60*/  MUFU.RCP R237, R229 ;  /* 0x000000e500ed7308 */ /* 0x000e220000001000 */
[----:B------:R-:W-:Y:S02]  /*6a70*/  @P3 FMUL R238, R238, 0.25 ;  /* 0x3e800000eeee3820 */ /* 0x000fe40000400000 */
[----:B------:R-:W-:Y:S01]  /*6a80*/  FMUL R227, R232, R120 ;  /* 0x00000078e8e37220 */ /* 0x000fe20000400000 */
[----:B------:R-:W-:Y:S01]  /*6a90*/  IADD3 R120, R85, -0x3f3504f3, RZ ;  /* 0xc0cafb0d55787810 */ /* 0x000fe20007ffe0ff */
[----:B------:R-:W-:-:S02]  /*6aa0*/  @!P1 FMUL R238, R238, 16777216 ;  /* 0x4b800000eeee9820 */ /* 0x000fc40000400000 */
[----:B------:R-:W-:Y:S01]  /*6ab0*/  @!P5 FMUL R75, R75, 16777216 ;  /* 0x4b8000004b4bd820 */ /* 0x000fe20000400000 */
[----:B------:R-:W-:Y:S01]  /*6ac0*/  LOP3.LUT R120, R120, 0xff800000, RZ, 0xc0, !PT ;  /* 0xff80000078787812 */ /* 0x000fe200078ec0ff */
[----:B------:R-:W1:Y:S01]  /*6ad0*/  MUFU.RCP R121, R238 ;  /* 0x000000ee00797308 */ /* 0x000e620000001000 */
[----:B------:R-:W-:Y:S02]  /*6ae0*/  @P3 FMUL R76, R76, 0.25 ;  /* 0x3e8000004c4c3820 */ /* 0x000fe40000400000 */
[----:B------:R-:W-:Y:S02]  /*6af0*/  @P3 FMUL R72, R72, 0.25 ;  /* 0x3e80000048483820 */ /* 0x000fe40000400000 */
[----:B------:R-:W-:Y:S02]  /*6b00*/  @P3 FMUL R60, R60, 0.25 ;  /* 0x3e8000003c3c3820 */ /* 0x000fe40000400000 */
[----:B0-----:R-:W-:Y:S02]  /*6b10*/  FMUL R229, R237, R75 ;  /* 0x0000004bede57220 */ /* 0x001fe40000400000 */
[----:B------:R0:W2:Y:S01]  /*6b20*/  I2F R75, R120 ;  /* 0x00000078004b7306 */ /* 0x0000a20000201400 */
[----:B------:R-:W-:-:S02]  /*6b30*/  @!P5 FMUL R82, R82, 16777216 ;  /* 0x4b8000005252d820 */ /* 0x000fc40000400000 */
[----:B------:R-:W-:Y:S02]  /*6b40*/  @P3 FMUL R80, R80, 0.25 ;  /* 0x3e80000050503820 */ /* 0x000fe40000400000 */
[----:B------:R-:W-:Y:S02]  /*6b50*/  @!P5 FMUL R63, R63, 16777216 ;  /* 0x4b8000003f3fd820 */ /* 0x000fe40000400000 */
[----:B------:R-:W-:Y:S02]  /*6b60*/  @!P1 FMUL R76, R76, 16777216 ;  /* 0x4b8000004c4c9820 */ /* 0x000fe40000400000 */
[----:B------:R-:W-:Y:S01]  /*6b70*/  @!P1 FMUL R72, R72, 16777216 ;  /* 0x4b80000048489820 */ /* 0x000fe20000400000 */
[----:B0-----:R-:W-:Y:S01]  /*6b80*/  IADD3 R120, R85, -R120, RZ ;  /* 0x8000007855787210 */ /* 0x001fe20007ffe0ff */
[----:B------:R-:W-:Y:S02]  /*6b90*/  @P3 FMUL R81, R81, 0.25 ;  /* 0x3e80000051513820 */ /* 0x000fe40000400000 */
[----:B------:R-:W-:-:S02]  /*6ba0*/  @P3 FMUL R61, R61, 0.25 ;  /* 0x3e8000003d3d3820 */ /* 0x000fc40000400000 */
[----:B------:R-:W-:Y:S02]  /*6bb0*/  @!P5 FMUL R79, R79, 16777216 ;  /* 0x4b8000004f4fd820 */ /* 0x000fe40000400000 */
[----:B------:R-:W-:Y:S02]  /*6bc0*/  @!P1 FMUL R60, R60, 16777216 ;  /* 0x4b8000003c3c9820 */ /* 0x000fe40000400000 */
[----:B------:R-:W-:Y:S02]  /*6bd0*/  FMUL R235, R237, R82 ;  /* 0x00000052edeb7220 */ /* 0x000fe40000400000 */
[----:B------:R-:W-:Y:S02]  /*6be0*/  @P3 FMUL R77, R77, 0.25 ;  /* 0x3e8000004d4d3820 */ /* 0x000fe40000400000 */
[----:B------:R-:W-:Y:S01]  /*6bf0*/  @P3 FMUL R73, R73, 0.25 ;  /* 0x3e80000049493820 */ /* 0x000fe20000400000 */
[----:B------:R-:W-:Y:S01]  /*6c00*/  ISETP.GE.U32.AND P3, PT, R103, 0x7f800000, PT ;  /* 0x7f8000006700780c */ /* 0x000fe20003f66070 */
[----:B------:R-:W-:-:S02]  /*6c10*/  FFMA.FTZ R114, R231, 1.1920928955078125e-07, R114 ;  /* 0x34000000e7727823 */ /* 0x000fc40000010072 */
[----:B------:R-:W-:Y:S02]  /*6c20*/  FMUL R226, R232, R125 ;  /* 0x0000007de8e27220 */ /* 0x000fe40000400000 */
[----:B------:R-:W-:Y:S02]  /*6c30*/  @!P5 FMUL R74, R74, 16777216 ;  /* 0x4b8000004a4ad820 */ /* 0x000fe40000400000 */
[----:B------:R-:W-:Y:S02]  /*6c40*/  @!P1 FMUL R80, R80, 16777216 ;  /* 0x4b80000050509820 */ /* 0x000fe40000400000 */
[----:B------:R-:W-:Y:S02]  /*6c50*/  FMUL R82, R237, R63 ;  /* 0x0000003fed527220 */ /* 0x000fe40000400000 */
[C---:B------:R-:W-:Y:S02]  /*6c60*/  FMUL R228, R232.reuse, R124 ;  /* 0x0000007ce8e47220 */ /* 0x040fe40000400000 */
[C---:B------:R-:W-:Y:S01]  /*6c70*/  FMUL R125, R232.reuse, R89 ;  /* 0x00000059e87d7220 */ /* 0x040fe20000400000 */
[----:B------:R-:W-:Y:S01]  /*6c80*/  FSEL R89, RZ, -23, P0 ;  /* 0xc1b80000ff597808 */ /* 0x000fe20000000000 */
[----:B------:R-:W-:Y:S01]  /*6c90*/  FMUL R231, R232, R88 ;  /* 0x00000058e8e77220 */ /* 0x000fe20000400000 */
[----:B------:R-:W-:Y:S01]  /*6ca0*/  IADD3 R88, R7, -0x3f3504f3, RZ ;  /* 0xc0cafb0d07587810 */ /* 0x000fe20007ffe0ff */
[C---:B-1----:R-:W-:Y:S01]  /*6cb0*/  FMUL R63, R121.reuse, R76 ;  /* 0x0000004c793f7220 */ /* 0x042fe20000400000 */
[----:B------:R-:W-:Y:S01]  /*6cc0*/  F2FP.BF16.PACK_AB R76, R224, R225 ;  /* 0x000000e1e04c723e */ /* 0x000fe200000010ff */
[----:B------:R-:W-:Y:S01]  /*6cd0*/  FMUL R72, R121, R72 ;  /* 0x0000004879487220 */ /* 0x000fe20000400000 */
[----:B------:R-:W-:Y:S01]  /*6ce0*/  LOP3.LUT R88, R88, 0xff800000, RZ, 0xc0, !PT ;  /* 0xff80000058587812 */ /* 0x000fe200078ec0ff */
[----:B------:R-:W-:Y:S01]  /*6cf0*/  @!P1 FMUL R81, R81, 16777216 ;  /* 0x4b80000051519820 */ /* 0x000fe20000400000 */
[----:B------:R-:W-:Y:S01]  /*6d00*/  FSETP.NEU.AND P0, PT, R93, RZ, PT ;  /* 0x000000ff5d00720b */ /* 0x000fe20003f0d000 */
[----:B------:R-:W-:Y:S01]  /*6d10*/  @!P1 FMUL R61, R61, 16777216 ;  /* 0x4b8000003d3d9820 */ /* 0x000fe20000400000 */
[----:B------:R-:W-:Y:S01]  /*6d20*/  F2FP.BF16.PACK_AB R63, R63, R72 ;  /* 0x000000483f3f723e */ /* 0x000fe200000010ff */
[----:B------:R-:W-:Y:S01]  /*6d30*/  FMUL R232, R232, R84 ;  /* 0x00000054e8e87220 */ /* 0x000fe20000400000 */
[----:B------:R0:W1:Y:S01]  /*6d40*/  I2F R236, R88 ;  /* 0x0000005800ec7306 */ /* 0x0000620000201400 */
[----:B------:R-:W-:-:S02]  /*6d50*/  FMUL R124, R237, R79 ;  /* 0x0000004fed7c7220 */ /* 0x000fc40000400000 */
[----:B------:R-:W-:Y:S02]  /*6d60*/  FFMA.FTZ R84, R234, 1.1920928955078125e-07, R233 ;  /* 0x34000000ea547823 */ /* 0x000fe400000100e9 */
[----:B------:R-:W-:Y:S01]  /*6d70*/  FMUL R79, R121, R60 ;  /* 0x0000003c794f7220 */ /* 0x000fe20000400000 */
[----:B------:R-:W-:Y:S01]  /*6d80*/  FSEL R60, RZ, -23, P4 ;  /* 0xc1b80000ff3c7808 */ /* 0x000fe20002000000 */
[----:B------:R-:W-:Y:S01]  /*6d90*/  @!P1 FMUL R77, R77, 16777216 ;  /* 0x4b8000004d4d9820 */ /* 0x000fe20000400000 */
[----:B------:R-:W-:Y:S01]  /*6da0*/  ISETP.GE.U32.AND P4, PT, R106, 0x7f800000, PT ;  /* 0x7f8000006a00780c */ /* 0x000fe20003f86070 */
[----:B------:R-:W-:Y:S01]  /*6db0*/  @!P1 FMUL R73, R73, 16777216 ;  /* 0x4b80000049499820 */ /* 0x000fe20000400000 */
[----:B------:R-:W-:Y:S01]  /*6dc0*/  ISETP.GE.U32.AND P1, PT, R93, 0x7f800000, PT ;  /* 0x7f8000005d00780c */ /* 0x000fe20003f26070 */
[----:B------:R-:W-:Y:S02]  /*6dd0*/  @!P5 FMUL R62, R62, 16777216 ;  /* 0x4b8000003e3ed820 */ /* 0x000fe40000400000 */
[----:B------:R-:W-:-:S02]  /*6de0*/  FMUL R234, R237, R74 ;  /* 0x0000004aedea7220 */ /* 0x000fc40000400000 */
[C---:B------:R-:W-:Y:S02]  /*6df0*/  FMUL R80, R121.reuse, R80 ;  /* 0x0000005079507220 */ /* 0x040fe40000400000 */
[C---:B------:R-:W-:Y:S02]  /*6e00*/  FMUL R81, R121.reuse, R81 ;  /* 0x0000005179517220 */ /* 0x040fe40000400000 */
[----:B------:R-:W-:Y:S02]  /*6e10*/  FMUL R74, R121, R61 ;  /* 0x0000003d794a7220 */ /* 0x000fe40000400000 */
[----:B------:R-:W-:Y:S02]  /*6e20*/  @!P5 FMUL R83, R83, 16777216 ;  /* 0x4b8000005353d820 */ /* 0x000fe40000400000 */
[C---:B------:R-:W-:Y:S02]  /*6e30*/  FMUL R77, R121.reuse, R77 ;  /* 0x0000004d794d7220 */ /* 0x040fe40000400000 */
[----:B------:R-:W-:Y:S01]  /*6e40*/  FMUL R72, R121, R73 ;  /* 0x0000004979487220 */ /* 0x000fe20000400000 */
[----:B------:R-:W-:Y:S01]  /*6e50*/  F2FP.BF16.PACK_AB R73, R227, R228 ;  /* 0x000000e4e349723e */ /* 0x000fe200000010ff */
[----:B------:R-:W-:Y:S01]  /*6e60*/  FMUL R238, R237, R62 ;  /* 0x0000003eedee7220 */ /* 0x000fe20000400000 */
[----:B------:R-:W-:Y:S01]  /*6e70*/  F2FP.BF16.PACK_AB R62, R80, R79 ;  /* 0x0000004f503e723e */ /* 0x000fe200000010ff */
[----:B--2---:R-:W-:Y:S01]  /*6e80*/  FFMA.FTZ R121, R75, 1.1920928955078125e-07, R60 ;  /* 0x340000004b797823 */ /* 0x004fe2000001003c */
[----:B------:R-:W-:Y:S01]  /*6e90*/  F2FP.BF16.PACK_AB R60, R81, R74 ;  /* 0x0000004a513c723e */ /* 0x000fe200000010ff */
[----:B------:R-:W-:Y:S01]  /*6ea0*/  @!P5 FMUL R78, R78, 16777216 ;  /* 0x4b8000004e4ed820 */ /* 0x000fe20000400000 */
[----:B------:R-:W-:Y:S01]  /*6eb0*/  F2FP.BF16.PACK_AB R75, R163, R226 ;  /* 0x000000e2a34b723e */ /* 0x000fe200000010ff */
[----:B------:R-:W-:Y:S01]  /*6ec0*/  FMUL R83, R237, R83 ;  /* 0x00000053ed537220 */ /* 0x000fe20000400000 */
[----:B------:R-:W-:Y:S01]  /*6ed0*/  F2FP.BF16.PACK_AB R74, R125, R230 ;  /* 0x000000e67d4a723e */ /* 0x000fe200000010ff */
[----:B------:R-:W-:Y:S01]  /*6ee0*/  FMUL R233, R237, R78 ;  /* 0x0000004eede97220 */ /* 0x000fe20000400000 */
[----:B------:R-:W-:Y:S01]  /*6ef0*/  F2FP.BF16.PACK_AB R61, R77, R72 ;  /* 0x000000484d3d723e */ /* 0x000fe200000010ff */
[----:B------:R2:W-:Y:S01]  /*6f00*/  STS.64 [R5], R62 ;  /* 0x0000003e05007388 */ /* 0x0005e20000000a00 */
[----:B------:R-:W-:Y:S01]  /*6f10*/  F2FP.BF16.PACK_AB R78, R130, R221 ;  /* 0x000000dd824e723e */ /* 0x000fe200000010ff */
[----:B------:R-:W-:Y:S01]  /*6f20*/  IMAD.IADD R107, R106, 0x1, -R107 ;  /* 0x000000016a6b7824 */ /* 0x000fe200078e0a6b */
[----:B------:R-:W-:Y:S01]  /*6f30*/  F2FP.BF16.PACK_AB R72, R231, R232 ;  /* 0x000000e8e748723e */ /* 0x000fe200000010ff */
[----:B------:R3:W-:Y:S01]  /*6f40*/  STS.64 [R5+0x280], R74 ;  /* 0x0002804a05007388 */ /* 0x0007e20000000a00 */
[----:B------:R-:W-:Y:S01]  /*6f50*/  F2FP.BF16.PACK_AB R77, R222, R223 ;  /* 0x000000dfde4d723e */ /* 0x000fe200000010ff */
[----:B------:R-:W-:Y:S01]  /*6f60*/  IMAD.IADD R94, R93, 0x1, -R94 ;  /* 0x000000015d5e7824 */ /* 0x000fe200078e0a5e */
[----:B------:R-:W-:Y:S01]  /*6f70*/  F2FP.BF16.PACK_AB R79, R161, R220 ;  /* 0x000000dca14f723e */ /* 0x000fe200000010ff */
[----:B------:R4:W-:Y:S01]  /*6f80*/  STS.64 [R5+0x200], R60 ;  /* 0x0002003c05007388 */ /* 0x0009e20000000a00 */
[----:B------:R-:W-:Y:S01]  /*6f90*/  F2FP.BF16.PACK_AB R130, R117, R118 ;  /* 0x000000767582723e */ /* 0x000fe200000010ff */
[----:B------:R-:W-:Y:S01]  /*6fa0*/  FADD R104, R104, -1 ;  /* 0xbf80000068687421 */ /* 0x000fe20000000000 */
[----:B------:R-:W-:Y:S01]  /*6fb0*/  ISETP.GE.U32.AND P5, PT, R128, 0x7f800000, PT ;  /* 0x7f8000008000780c */ /* 0x000fe20003fa6070 */
[----:B------:R5:W-:Y:S01]  /*6fc0*/  STS.64 [R5+0x80], R72 ;  /* 0x0000804805007388 */ /* 0x000be20000000a00 */
[----:B--2---:R-:W-:Y:S01]  /*6fd0*/  F2FP.BF16.PACK_AB R62, R83, R82 ;  /* 0x00000052533e723e */ /* 0x004fe200000010ff */
[----:B------:R-:W-:Y:S01]  /*6fe0*/  FADD R94, R94, -1 ;  /* 0xbf8000005e5e7421 */ /* 0x000fe20000000000 */
[----:B------:R-:W-:Y:S01]  /*6ff0*/  F2FP.BF16.PACK_AB R83, R159, R218 ;  /* 0x000000da9f53723e */ /* 0x000fe200000010ff */
[----:B------:R-:W-:Y:S01]  /*7000*/  STS.64 [R5+0x100], R76 ;  /* 0x0001004c05007388 */ /* 0x000fe20000000a00 */
[----:B------:R-:W-:Y:S01]  /*7010*/  F2FP.BF16.PACK_AB R82, R157, R164 ;  /* 0x000000a49d52723e */ /* 0x000fe200000010ff */
[----:B------:R-:W-:Y:S01]  /*7020*/  IMAD.IADD R87, R162, 0x1, -R87 ;  /* 0x00000001a2577824 */ /* 0x000fe200078e0a57 */
[----:B------:R-:W-:Y:S01]  /*7030*/  F2FP.BF16.PACK_AB R63, R124, R229 ;  /* 0x000000e57c3f723e */ /* 0x000fe200000010ff */
[----:B------:R-:W-:Y:S01]  /*7040*/  STS.64 [R5+0x300], R78 ;  /* 0x0003004e05007388 */ /* 0x000fe20000000a00 */
[----:B---3--:R-:W-:Y:S01]  /*7050*/  LOP3.LUT R74, R5, 0x8, RZ, 0x3c, !PT ;  /* 0x00000008054a7812 */ /* 0x008fe200078e3cff */
[----:B0-----:R-:W-:Y:S01]  /*7060*/  IMAD.IADD R88, R7, 0x1, -R88 ;  /* 0x0000000107587824 */ /* 0x001fe200078e0a58 */
[----:B----4-:R-:W-:Y:S01]  /*7070*/  F2FP.BF16.PACK_AB R61, R160, R127 ;  /* 0x0000007fa03d723e */ /* 0x010fe200000010ff */
[----:B------:R-:W-:Y:S01]  /*7080*/  STS.64 [R5+0x180], R82 ;  /* 0x0001805205007388 */ /* 0x000fe20000000a00 */
[----:B------:R-:W-:Y:S01]  /*7090*/  F2FP.BF16.PACK_AB R60, R126, R219 ;  /* 0x000000db7e3c723e */ /* 0x000fe200000010ff */
[----:B------:R-:W-:Y:S01]  /*70a0*/  FADD R120, R120, -1 ;  /* 0xbf80000078787421 */ /* 0x000fe20000000000 */
[----:B-----5:R-:W-:Y:S01]  /*70b0*/  F2FP.BF16.PACK_AB R73, R98, R101 ;  /* 0x000000656249723e */ /* 0x020fe200000010ff */
[----:B------:R0:W-:Y:S01]  /*70c0*/  STS.64 [R5+0x380], R130 ;  /* 0x0003808205007388 */ /* 0x0001e20000000a00 */
[----:B------:R-:W-:Y:S01]  /*70d0*/  F2FP.BF16.PACK_AB R72, R97, R102 ;  /* 0x000000666148723e */ /* 0x000fe200000010ff */
[----:B------:R-:W-:Y:S01]  /*70e0*/  FADD R88, R88, -1 ;  /* 0xbf80000058587421 */ /* 0x000fe20000000000 */
[----:B------:R-:W-:Y:S01]  /*70f0*/  F2FP.BF16.PACK_AB R117, R109, R110 ;  /* 0x0000006e6d75723e */ /* 0x000fe200000010ff */
[----:B------:R2:W-:Y:S01]  /*7100*/  STS.64 [R74+0x4200], R62 ;  /* 0x0042003e4a007388 */ /* 0x0005e20000000a00 */
[----:B------:R-:W-:Y:S01]  /*7110*/  F2FP.BF16.PACK_AB R81, R233, R234 ;  /* 0x000000eae951723e */ /* 0x000fe200000010ff */
[----:B-1----:R-:W-:Y:S01]  /*7120*/  FFMA.FTZ R89, R236, 1.1920928955078125e-07, R89 ;  /* 0x34000000ec597823 */ /* 0x002fe20000010059 */
[----:B------:R-:W-:Y:S01]  /*7130*/  F2FP.BF16.PACK_AB R80, R235, R238 ;  /* 0x000000eeeb50723e */ /* 0x000fe200000010ff */
[----:B------:R1:W-:Y:S01]  /*7140*/  STS.64 [R74+0x4080], R60 ;  /* 0x0040803c4a007388 */ /* 0x0003e20000000a00 */
[----:B------:R-:W-:-:S02]  /*7150*/  F2FP.BF16.PACK_AB R110, R112, R115 ;  /* 0x00000073706e723e */ /* 0x000fc400000010ff */
[----:B------:R-:W-:Y:S01]  /*7160*/  F2FP.BF16.PACK_AB R98, R95, R100 ;  /* 0x000000645f62723e */ /* 0x000fe200000010ff */
[----:B0-----:R-:W-:Y:S01]  /*7170*/  IMAD.MOV.U32 R5, RZ, RZ, 0x3dc6b27f ;  /* 0x3dc6b27fff057424 */ /* 0x001fe200078e00ff */
[----:B------:R-:W-:Y:S01]  /*7180*/  STS.64 [R74+0x4180], R72 ;  /* 0x004180484a007388 */ /* 0x000fe20000000a00 */
[----:B--2---:R-:W-:-:S03]  /*7190*/  FADD R62, R107, -1 ;  /* 0xbf8000006b3e7421 */ /* 0x004fc60000000000 */
[----:B------:R-:W-:Y:S01]  /*71a0*/  STS.64 [R74+0x4000], R80 ;  /* 0x004000504a007388 */ /* 0x000fe20000000a00 */
[-C--:B------:R-:W-:Y:S02]  /*71b0*/  FFMA.FTZ R75, R94, R5.reuse, -0.16845393180847167969 ;  /* 0xbe2c7f305e4b7423 */ /* 0x080fe40000010005 */
[----:B-1----:R-:W-:Y:S01]  /*71c0*/  FADD R60, R129, -1 ;  /* 0xbf800000813c7421 */ /* 0x002fe20000000000 */
[----:B------:R-:W-:Y:S01]  /*71d0*/  STS.64 [R74+0x4280], R122 ;  /* 0x0042807a4a007388 */ /* 0x000fe20000000a00 */
[-C--:B------:R-:W-:Y:S02]  /*71e0*/  FFMA.FTZ R63, R62, R5.reuse, -0.16845393180847167969 ;  /* 0xbe2c7f303e3f7423 */ /* 0x080fe40000010005 */
[----:B------:R-:W-:Y:S01]  /*71f0*/  FFMA.FTZ R61, R60, R5, -0.16845393180847167969 ;  /* 0xbe2c7f303c3d7423 */ /* 0x000fe20000010005 */
[----:B------:R-:W-:Y:S01]  /*7200*/  STS.64 [R74+0x4100], R116 ;  /* 0x004100744a007388 */ /* 0x000fe20000000a00 */
[----:B------:R-:W-:Y:S02]  /*7210*/  FFMA.FTZ R63, R62, R63, 0.1716887056827545166 ;  /* 0x3e2fcf2a3e3f7423 */ /* 0x000fe4000001003f */
[----:B------:R-:W-:Y:S01]  /*7220*/  FFMA.FTZ R61, R60, R61, 0.1716887056827545166 ;  /* 0x3e2fcf2a3c3d7423 */ /* 0x000fe2000001003d */
[----:B------:R-:W-:Y:S01]  /*7230*/  STS.64 [R74+0x4300], R110 ;  /* 0x0043006e4a007388 */ /* 0x000fe20000000a00 */
[----:B------:R-:W-:-:S02]  /*7240*/  FFMA.FTZ R63, R62, R63, -0.17900948226451873779 ;  /* 0xbe374e433e3f7423 */ /* 0x000fc4000001003f */
[----:B------:R-:W-:Y:S01]  /*7250*/  FFMA.FTZ R61, R60, R61, -0.17900948226451873779 ;  /* 0xbe374e433c3d7423 */ /* 0x000fe2000001003d */
[----:B------:R0:W-:Y:S01]  /*7260*/  STS.64 [R74+0x4380], R98 ;  /* 0x004380624a007388 */ /* 0x0001e20000000a00 */
[----:B------:R-:W-:Y:S02]  /*7270*/  FFMA.FTZ R63, R62, R63, 0.20512372255325317383 ;  /* 0x3e520bf43e3f7423 */ /* 0x000fe4000001003f */
[----:B------:R-:W-:Y:S01]  /*7280*/  FFMA.FTZ R61, R60, R61, 0.20512372255325317383 ;  /* 0x3e520bf43c3d7423 */ /* 0x000fe2000001003d */
[----:B------:R-:W-:Y:S01]  /*7290*/  BAR.SYNC.DEFER_BLOCKING 0x0 ;  /* 0x0000000000007b1d */ /* 0x000fe20000010000 */
[----:B------:R-:W-:Y:S02]  /*72a0*/  FFMA.FTZ R63, R62, R63, -0.24046532809734344482 ;  /* 0xbe763c8b3e3f7423 */ /* 0x000fe4000001003f */
[----:B------:R-:W-:Y:S02]  /*72b0*/  FFMA.FTZ R61, R60, R61, -0.24046532809734344482 ;  /* 0xbe763c8b3c3d7423 */ /* 0x000fe4000001003d */
[----:B------:R-:W-:-:S02]  /*72c0*/  FFMA.FTZ R63, R62, R63, 0.28857114911079406738 ;  /* 0x3e93bf993e3f7423 */ /* 0x000fc4000001003f */
[----:B------:R-:W-:Y:S01]  /*72d0*/  FFMA.FTZ R61, R60, R61, 0.28857114911079406738 ;  /* 0x3e93bf993c3d7423 */ /* 0x000fe2000001003d */
[----:B0-----:R-:W-:Y:S01]  /*72e0*/  @P1 MOV R74, 0x7f800000 ;  /* 0x7f800000004a1802 */ /* 0x001fe20000000f00 */
[----:B------:R-:W-:Y:S02]  /*72f0*/  FFMA.FTZ R63, R62, R63, -0.36067417263984680176 ;  /* 0xbeb8aa493e3f7423 */ /* 0x000fe4000001003f */
[----:B------:R-:W-:Y:S02]  /*7300*/  FFMA.FTZ R61, R60, R61, -0.36067417263984680176 ;  /* 0xbeb8aa493c3d7423 */ /* 0x000fe4000001003d */
[----:B------:R-:W-:Y:S02]  /*7310*/  FFMA.FTZ R63, R62, R63, 0.48089820146560668945 ;  /* 0x3ef6384a3e3f7423 */ /* 0x000fe4000001003f */
[----:B------:R-:W-:Y:S02]  /*7320*/  FFMA.FTZ R61, R60, R61, 0.48089820146560668945 ;  /* 0x3ef6384a3c3d7423 */ /* 0x000fe4000001003d */
[----:B------:R-:W-:-:S02]  /*7330*/  FFMA.FTZ R63, R62, R63, -0.72134751081466674805 ;  /* 0xbf38aa3b3e3f7423 */ /* 0x000fc4000001003f */
[----:B------:R-:W-:Y:S02]  /*7340*/  FFMA.FTZ R61, R60, R61, -0.72134751081466674805 ;  /* 0xbf38aa3b3c3d7423 */ /* 0x000fe4000001003d */
[----:B------:R-:W-:Y:S02]  /*7350*/  FFMA.FTZ R73, R104, R5, -0.16845393180847167969 ;  /* 0xbe2c7f3068497423 */ /* 0x000fe40000010005 */
[----:B------:R-:W-:Y:S01]  /*7360*/  FMUL R63, R62, R63 ;  /* 0x0000003f3e3f7220 */ /* 0x000fe20000400000 */
[----:B------:R-:W-:Y:S01]  /*7370*/  LDS.64 R90, [R6+0x1000] ;  /* 0x00100000065a7984 */ /* 0x000fe20000000a00 */
[----:B------:R-:W-:Y:S02]  /*7380*/  FMUL R61, R60, R61 ;  /* 0x0000003d3c3d7220 */ /* 0x000fe40000400000 */
[----:B------:R-:W-:Y:S01]  /*7390*/  FFMA.FTZ R73, R104, R73, 0.1716887056827545166 ;  /* 0x3e2fcf2a68497423 */ /* 0x000fe20000010049 */
[----:B------:R-:W-:Y:S01]  /*73a0*/  LDS.64 R96, [R6+0x1400] ;  /* 0x0014000006607984 */ /* 0x000fe20000000a00 */
[----:B------:R-:W-:-:S02]  /*73b0*/  FMUL R63, R62, R63 ;  /* 0x0000003f3e3f7220 */ /* 0x000fc40000400000 */
[----:B------:R-:W-:Y:S01]  /*73c0*/  FMUL R61, R60, R61 ;  /* 0x0000003d3c3d7220 */ /* 0x000fe20000400000 */
[----:B------:R-:W-:Y:S01]  /*73d0*/  LDS.64 R98, [R6+0x1800] ;  /* 0x0018000006627984 */ /* 0x000fe20000000a00 */
[----:B------:R-:W-:Y:S02]  /*73e0*/  FFMA.FTZ R75, R94, R75, 0.1716887056827545166 ;  /* 0x3e2fcf2a5e4b7423 */ /* 0x000fe4000001004b */
[----:B------:R-:W-:Y:S02]  /*73f0*/  FFMA.FTZ R73, R104, R73, -0.17900948226451873779 ;  /* 0xbe374e4368497423 */ /* 0x000fe40000010049 */
[----:B------:R-:W-:Y:S02]  /*7400*/  FFMA.FTZ R63, R62, 1.4426950216293334961, R63 ;  /* 0x3fb8aa3b3e3f7823 */ /* 0x000fe4000001003f */
[----:B------:R-:W-:Y:S02]  /*7410*/  FFMA.FTZ R61, R60, 1.4426950216293334961, R61 ;  /* 0x3fb8aa3b3c3d7823 */ /* 0x000fe4000001003d */
[----:B------:R-:W-:-:S02]  /*7420*/  FADD R62, R119, -1 ;  /* 0xbf800000773e7421 */ /* 0x000fc40000000000 */
[----:B------:R-:W-:Y:S02]  /*7430*/  FFMA.FTZ R75, R94, R75, -0.17900948226451873779 ;  /* 0xbe374e435e4b7423 */ /* 0x000fe4000001004b */
[----:B------:R-:W-:Y:S02]  /*7440*/  FFMA.FTZ R73, R104, R73, 0.20512372255325317383 ;  /* 0x3e520bf468497423 */ /* 0x000fe40000010049 */
[----:B------:R-:W-:Y:S02]  /*7450*/  FADD R60, R87, -1 ;  /* 0xbf800000573c7421 */ /* 0x000fe40000000000 */
[----:B------:R-:W-:Y:S02]  /*7460*/  FADD R114, R114, R63 ;  /* 0x0000003f72727221 */ /* 0x000fe40000000000 */
[----:B------:R-:W-:Y:S02]  /*7470*/  FADD R86, R86, R61 ;  /* 0x0000003d56567221 */ /* 0x000fe40000000000 */
[----:B------:R-:W-:-:S02]  /*7480*/  FFMA.FTZ R63, R62, R5, -0.16845393180847167969 ;  /* 0xbe2c7f303e3f7423 */ /* 0x000fc40000010005 */
[----:B------:R-:W-:Y:S02]  /*7490*/  FFMA.FTZ R75, R94, R75, 0.20512372255325317383 ;  /* 0x3e520bf45e4b7423 */ /* 0x000fe4000001004b */
[----:B------:R-:W-:Y:S02]  /*74a0*/  FFMA.FTZ R73, R104, R73, -0.24046532809734344482 ;  /* 0xbe763c8b68497423 */ /* 0x000fe40000010049 */
[----:B------:R-:W-:Y:S02]  /*74b0*/  FFMA.FTZ R61, R60, R5, -0.16845393180847167969 ;  /* 0xbe2c7f303c3d7423 */ /* 0x000fe40000010005 */
[----:B------:R-:W-:Y:S02]  /*74c0*/  FFMA.FTZ R63, R62, R63, 0.1716887056827545166 ;  /* 0x3e2fcf2a3e3f7423 */ /* 0x000fe4000001003f */
[----:B------:R-:W-:Y:S02]  /*74d0*/  FFMA.FTZ R75, R94, R75, -0.24046532809734344482 ;  /* 0xbe763c8b5e4b7423 */ /* 0x000fe4000001004b */
[----:B------:R-:W-:-:S02]  /*74e0*/  FFMA.FTZ R73, R104, R73, 0.28857114911079406738 ;  /* 0x3e93bf9968497423 */ /* 0x000fc40000010049 */
[----:B------:R-:W-:Y:S02]  /*74f0*/  FFMA.FTZ R61, R60, R61, 0.1716887056827545166 ;  /* 0x3e2fcf2a3c3d7423 */ /* 0x000fe4000001003d */
[----:B------:R-:W-:Y:S02]  /*7500*/  FFMA.FTZ R63, R62, R63, -0.17900948226451873779 ;  /* 0xbe374e433e3f7423 */ /* 0x000fe4000001003f */
[----:B------:R-:W-:Y:S02]  /*7510*/  FFMA.FTZ R75, R94, R75, 0.28857114911079406738 ;  /* 0x3e93bf995e4b7423 */ /* 0x000fe4000001004b */
[----:B------:R-:W-:Y:S02]  /*7520*/  FFMA.FTZ R73, R104, R73, -0.36067417263984680176 ;  /* 0xbeb8aa4968497423 */ /* 0x000fe40000010049 */
[----:B------:R-:W-:Y:S02]  /*7530*/  FFMA.FTZ R61, R60, R61, -0.17900948226451873779 ;  /* 0xbe374e433c3d7423 */ /* 0x000fe4000001003d */
[----:B------:R-:W-:-:S02]  /*7540*/  FFMA.FTZ R63, R62, R63, 0.20512372255325317383 ;  /* 0x3e520bf43e3f7423 */ /* 0x000fc4000001003f */
[----:B------:R-:W-:Y:S02]  /*7550*/  FFMA.FTZ R75, R94, R75, -0.36067417263984680176 ;  /* 0xbeb8aa495e4b7423 */ /* 0x000fe4000001004b */
[----:B------:R-:W-:Y:S02]  /*7560*/  FFMA.FTZ R73, R104, R73, 0.48089820146560668945 ;  /* 0x3ef6384a68497423 */ /* 0x000fe40000010049 */
[----:B------:R-:W-:Y:S02]  /*7570*/  FFMA.FTZ R61, R60, R61, 0.20512372255325317383 ;  /* 0x3e520bf43c3d7423 */ /* 0x000fe4000001003d */
[----:B------:R-:W-:Y:S02]  /*7580*/  FFMA.FTZ R63, R62, R63, -0.24046532809734344482 ;  /* 0xbe763c8b3e3f7423 */ /* 0x000fe4000001003f */
[----:B------:R-:W-:Y:S02]  /*7590*/  FFMA.FTZ R75, R94, R75, 0.48089820146560668945 ;  /* 0x3ef6384a5e4b7423 */ /* 0x000fe4000001004b */
[----:B------:R-:W-:-:S02]  /*75a0*/  FFMA.FTZ R73, R104, R73, -0.72134751081466674805 ;  /* 0xbf38aa3b68497423 */ /* 0x000fc40000010049 */
[----:B------:R-:W-:Y:S02]  /*75b0*/  FFMA.FTZ R61, R60, R61, -0.24046532809734344482 ;  /* 0xbe763c8b3c3d7423 */ /* 0x000fe4000001003d */
[----:B------:R-:W-:Y:S02]  /*75c0*/  FFMA.FTZ R63, R62, R63, 0.28857114911079406738 ;  /* 0x3e93bf993e3f7423 */ /* 0x000fe4000001003f */
[----:B------:R-:W-:Y:S02]  /*75d0*/  FFMA.FTZ R75, R94, R75, -0.72134751081466674805 ;  /* 0xbf38aa3b5e4b7423 */ /* 0x000fe4000001004b */
[----:B------:R-:W-:Y:S02]  /*75e0*/  FMUL R73, R104, R73 ;  /* 0x0000004968497220 */ /* 0x000fe40000400000 */
[----:B------:R-:W-:Y:S02]  /*75f0*/  FFMA.FTZ R61, R60, R61, 0.28857114911079406738 ;  /* 0x3e93bf993c3d7423 */ /* 0x000fe4000001003d */
[----:B------:R-:W-:-:S02]  /*7600*/  FFMA.FTZ R63, R62, R63, -0.36067417263984680176 ;  /* 0xbeb8aa493e3f7423 */ /* 0x000fc4000001003f */
[----:B------:R-:W-:Y:S02]  /*7610*/  FMUL R75, R94, R75 ;  /* 0x0000004b5e4b7220 */ /* 0x000fe40000400000 */
[----:B------:R-:W-:Y:S02]  /*7620*/  FMUL R73, R104, R73 ;  /* 0x0000004968497220 */ /* 0x000fe40000400000 */
[----:B------:R-:W-:Y:S02]  /*7630*/  FFMA.FTZ R61, R60, R61, -0.36067417263984680176 ;  /* 0xbeb8aa493c3d7423 */ /* 0x000fe4000001003d */
[----:B------:R-:W-:Y:S02]  /*7640*/  FFMA.FTZ R63, R62, R63, 0.48089820146560668945 ;  /* 0x3ef6384a3e3f7423 */ /* 0x000fe4000001003f */
[----:B------:R-:W-:Y:S02]  /*7650*/  FMUL R75, R94, R75 ;  /* 0x0000004b5e4b7220 */ /* 0x000fe40000400000 */
[----:B------:R-:W-:Y:S01]  /*7660*/  FFMA.FTZ R104, R104, 1.4426950216293334961, R73 ;  /* 0x3fb8aa3b68687823 */ /* 0x000fe20000010049 */
[----:B------:R-:W-:Y:S01]  /*7670*/  @P5 MOV R73, 0x7f800000 ;  /* 0x7f80000000495802 */ /* 0x000fe20000000f00 */
[----:B------:R-:W-:-:S02]  /*7680*/  FFMA.FTZ R61, R60, R61, 0.48089820146560668945 ;  /* 0x3ef6384a3c3d7423 */ /* 0x000fc4000001003d */
[----:B------:R-:W-:Y:S02]  /*7690*/  FFMA.FTZ R63, R62, R63, -0.72134751081466674805 ;  /* 0xbf38aa3b3e3f7423 */ /* 0x000fe4000001003f */
[----:B------:R-:W-:Y:S02]  /*76a0*/  FFMA.FTZ R75, R94, 1.4426950216293334961, R75 ;  /* 0x3fb8aa3b5e4b7823 */ /* 0x000fe4000001004b */
[----:B------:R-:W-:Y:S02]  /*76b0*/  FFMA.FTZ R61, R60, R61, -0.72134751081466674805 ;  /* 0xbf38aa3b3c3d7423 */ /* 0x000fe4000001003d */
[----:B------:R-:W-:Y:S01]  /*76c0*/  @P5 FFMA.FTZ R86, R128, R73, +INF ;  /* 0x7f80000080565423 */ /* 0x000fe20000010049 */
[----:B------:R-:W-:Y:S01]  /*76d0*/  ISETP.GE.U32.AND P5, PT, R156, 0x7f800000, PT ;  /* 0x7f8000009c00780c */ /* 0x000fe20003fa6070 */
[----:B------:R-:W-:Y:S02]  /*76e0*/  FMUL R73, R62, R63 ;  /* 0x0000003f3e497220 */ /* 0x000fe40000400000 */
[----:B------:R-:W-:-:S02]  /*76f0*/  FADD R2, R2, R75 ;  /* 0x0000004b02027221 */ /* 0x000fc40000000000 */
[----:B------:R-:W-:Y:S02]  /*7700*/  FMUL R63, R60, R61 ;  /* 0x0000003d3c3f7220 */ /* 0x000fe40000400000 */
[----:B------:R-:W-:Y:S02]  /*7710*/  @P4 IMAD.MOV.U32 R75, RZ, RZ, 0x7f800000 ;  /* 0x7f800000ff4b4424 */ /* 0x000fe400078e00ff */
[-C--:B------:R-:W-:Y:S02]  /*7720*/  FFMA.FTZ R61, R120, R5.reuse, -0.16845393180847167969 ;  /* 0xbe2c7f30783d7423 */ /* 0x080fe40000010005 */
[----:B------:R-:W-:Y:S02]  /*7730*/  FFMA.FTZ R5, R88, R5, -0.16845393180847167969 ;  /* 0xbe2c7f3058057423 */ /* 0x000fe40000010005 */
[----:B------:R-:W-:Y:S01]  /*7740*/  @P4 FFMA.FTZ R114, R106, R75, +INF ;  /* 0x7f8000006a724423 */ /* 0x000fe2000001004b */
[----:B------:R-:W-:Y:S01]  /*7750*/  ISETP.GE.U32.AND P4, PT, R162, 0x7f800000, PT ;  /* 0x7f800000a200780c */ /* 0x000fe20003f86070 */
[----:B------:R-:W-:Y:S01]  /*7760*/  FFMA.FTZ R75, R88, R5, 0.1716887056827545166 ;  /* 0x3e2fcf2a584b7423 */ /* 0x000fe20000010005 */
[----:B------:R-:W-:Y:S01]  /*7770*/  @P5 MOV R77, 0x7f800000 ;  /* 0x7f800000004d5802 */ /* 0x000fe20000000f00 */
[----:B------:R-:W-:-:S02]  /*7780*/  FFMA.FTZ R61, R120, R61, 0.1716887056827545166 ;  /* 0x3e2fcf2a783d7423 */ /* 0x000fc4000001003d */
[----:B------:R-:W-:Y:S02]  /*7790*/  FFMA.FTZ R75, R88, R75, -0.17900948226451873779 ;  /* 0xbe374e43584b7423 */ /* 0x000fe4000001004b */
[----:B------:R-:W-:Y:S02]  /*77a0*/  FFMA.FTZ R61, R120, R61, -0.17900948226451873779 ;  /* 0xbe374e43783d7423 */ /* 0x000fe4000001003d */
[----:B------:R-:W-:Y:S02]  /*77b0*/  FFMA.FTZ R75, R88, R75, 0.20512372255325317383 ;  /* 0x3e520bf4584b7423 */ /* 0x000fe4000001004b */
[----:B------:R-:W-:Y:S02]  /*77c0*/  FFMA.FTZ R61, R120, R61, 0.20512372255325317383 ;  /* 0x3e520bf4783d7423 */ /* 0x000fe4000001003d */
[----:B------:R-:W-:Y:S02]  /*77d0*/  FMUL R73, R62, R73 ;  /* 0x000000493e497220 */ /* 0x000fe40000400000 */
[----:B------:R-:W-:-:S02]  /*77e0*/  FFMA.FTZ R75, R88, R75, -0.24046532809734344482 ;  /* 0xbe763c8b584b7423 */ /* 0x000fc4000001004b */
[----:B------:R-:W-:Y:S02]  /*77f0*/  FFMA.FTZ R61, R120, R61, -0.24046532809734344482 ;  /* 0xbe763c8b783d7423 */ /* 0x000fe4000001003d */
[----:B------:R-:W-:Y:S02]  /*7800*/  FMUL R63, R60, R63 ;  /* 0x0000003f3c3f7220 */ /* 0x000fe40000400000 */
[----:B------:R-:W-:Y:S02]  /*7810*/  FFMA.FTZ R73, R62, 1.4426950216293334961, R73 ;  /* 0x3fb8aa3b3e497823 */ /* 0x000fe40000010049 */
[----:B------:R-:W-:Y:S02]  /*7820*/  FFMA.FTZ R75, R88, R75, 0.28857114911079406738 ;  /* 0x3e93bf99584b7423 */ /* 0x000fe4000001004b */
[----:B------:R-:W-:Y:S02]  /*7830*/  FFMA.FTZ R61, R120, R61, 0.28857114911079406738 ;  /* 0x3e93bf99783d7423 */ /* 0x000fe4000001003d */
[----:B------:R-:W-:-:S02]  /*7840*/  FFMA.FTZ R63, R60, 1.4426950216293334961, R63 ;  /* 0x3fb8aa3b3c3f7823 */ /* 0x000fc4000001003f */
[----:B------:R-:W-:Y:S02]  /*7850*/  FADD R5, R92, R73 ;  /* 0x000000495c057221 */ /* 0x000fe40000000000 */
[----:B------:R-:W-:Y:S02]  /*7860*/  @P4 IMAD.MOV.U32 R73, RZ, RZ, 0x7f800000 ;  /* 0x7f800000ff494424 */ /* 0x000fe400078e00ff */
[----:B------:R-:W-:Y:S02]  /*7870*/  FFMA.FTZ R75, R88, R75, -0.36067417263984680176 ;  /* 0xbeb8aa49584b7423 */ /* 0x000fe4000001004b */
[----:B------:R-:W-:Y:S02]  /*7880*/  FFMA.FTZ R61, R120, R61, -0.36067417263984680176 ;  /* 0xbeb8aa49783d7423 */ /* 0x000fe4000001003d */
[----:B------:R-:W-:Y:S02]  /*7890*/  FADD R84, R84, R63 ;  /* 0x0000003f54547221 */ /* 0x000fe40000000000 */
[----:B------:R-:W-:Y:S01]  /*78a0*/  @P4 FFMA.FTZ R84, R162, R73, +INF ;  /* 0x7f800000a2544423 */ /* 0x000fe20000010049 */
[----:B------:R-:W-:Y:S01]  /*78b0*/  ISETP.GE.U32.AND P4, PT, R85, 0x7f800000, PT ;  /* 0x7f8000005500780c */ /* 0x000fe20003f86070 */
[----:B------:R-:W-:-:S02]  /*78c0*/  FFMA.FTZ R75, R88, R75, 0.48089820146560668945 ;  /* 0x3ef6384a584b7423 */ /* 0x000fc4000001004b */
[----:B------:R-:W-:Y:S02]  /*78d0*/  FFMA.FTZ R73, R120, R61, 0.48089820146560668945 ;  /* 0x3ef6384a78497423 */ /* 0x000fe4000001003d */
[----:B------:R-:W-:Y:S01]  /*78e0*/  FADD R105, R105, R104 ;  /* 0x0000006869697221 */ /* 0x000fe20000000000 */
[----:B------:R-:W-:Y:S01]  /*78f0*/  LOP3.LUT R104, R6, 0x8, RZ, 0x3c, !PT ;  /* 0x0000000806687812 */ /* 0x000fe200078e3cff */
[----:B------:R-:W-:Y:S01]  /*7900*/  @P5 FFMA.FTZ R5, R156, R77, +INF ;  /* 0x7f8000009c055423 */ /* 0x000fe2000001004d */
[----:B------:R-:W-:Y:S01]  /*7910*/  ISETP.GE.U32.AND P5, PT, R7, 0x7f800000, PT ;  /* 0x7f8000000700780c */ /* 0x000fe20003fa6070 */
[----:B------:R-:W-:Y:S01]  /*7920*/  FFMA.FTZ R79, R88, R75, -0.72134751081466674805 ;  /* 0xbf38aa3b584f7423 */ /* 0x000fe2000001004b */
[----:B------:R-:W0:Y:S01]  /*7930*/  LDS.64 R60, [R6] ;  /* 0x00000000063c7984 */ /* 0x000e220000000a00 */
[----:B------:R-:W-:Y:S02]  /*7940*/  @P3 IMAD.MOV.U32 R72, RZ, RZ, 0x7f800000 ;  /* 0x7f800000ff483424 */ /* 0x000fe400078e00ff */
[----:B------:R-:W-:Y:S01]  /*7950*/  FFMA.FTZ R77, R120, R73, -0.72134751081466674805 ;  /* 0xbf38aa3b784d7423 */ /* 0x000fe20000010049 */
[----:B------:R-:W1:Y:S01]  /*7960*/  LDS.64 R62, [R104] ;  /* 0x00000000683e7984 */ /* 0x000e620000000a00 */
[----:B------:R-:W-:Y:S01]  /*7970*/  FMUL R83, R88, R79 ;  /* 0x0000004f58537220 */ /* 0x000fe20000400000 */
[----:B------:R-:W-:Y:S01]  /*7980*/  @P4 MOV R100, 0x7f800000 ;  /* 0x7f80000000644802 */ /* 0x000fe20000000f00 */
[----:B------:R-:W-:Y:S01]  /*7990*/  FMUL R81, R120, R77 ;  /* 0x0000004d78517220 */ /* 0x000fe20000400000 */
[----:B------:R-:W-:Y:S01]  /*79a0*/  LDS.64 R78, [R104+0x800] ;  /* 0x00080000684e7984 */ /* 0x000fe20000000a00 */
[----:B------:R-:W-:Y:S01]  /*79b0*/  @P3 FFMA.FTZ R105, R103, R72, +INF ;  /* 0x7f80000067693423 */ /* 0x000fe20000010048 */
[----:B------:R-:W-:Y:S01]  /*79c0*/  FSETP.NEU.AND P3, PT, R128, RZ, PT ;  /* 0x000000ff8000720b */ /* 0x000fe20003f6d000 */
[----:B------:R-:W-:Y:S01]  /*79d0*/  @P1 FFMA.FTZ R2, R93, R74, +INF ;  /* 0x7f8000005d021423 */ /* 0x000fe2000001004a */
[----:B------:R-:W-:Y:S01]  /*79e0*/  LDS.64 R72, [R6+0x400] ;  /* 0x0004000006487984 */ /* 0x000fe20000000a00 */
[----:B------:R-:W-:Y:S01]  /*79f0*/  FMUL R93, R88, R83 ;  /* 0x00000053585d7220 */ /* 0x000fe20000400000 */
[----:B------:R-:W-:Y:S01]  /*7a00*/  FSETP.NEU.AND P1, PT, R103, RZ, PT ;  /* 0x000000ff6700720b */ /* 0x000fe20003f2d000 */
[----:B------:R-:W-:Y:S01]  /*7a10*/  FMUL R87, R120, R81 ;  /* 0x0000005178577220 */ /* 0x000fe20000400000 */
[----:B------:R-:W2:Y:S01]  /*7a20*/  LDS.64 R74, [R104+0x400] ;  /* 0x00040000684a7984 */ /* 0x000ea20000000a00 */
[----:B------:R-:W-:Y:S01]  /*7a30*/  FFMA.FTZ R88, R88, 1.4426950216293334961, R93 ;  /* 0x3fb8aa3b58587823 */ /* 0x000fe2000001005d */
[----:B------:R-:W-:Y:S01]  /*7a40*/  FSEL R86, R86, -INF , P3 ;  /* 0xff80000056567808 */ /* 0x000fe20001800000 */
[----:B------:R-:W-:Y:S01]  /*7a50*/  FFMA.FTZ R120, R120, 1.4426950216293334961, R87 ;  /* 0x3fb8aa3b78787823 */ /* 0x000fe20000010057 */
[----:B------:R-:W3:Y:S01]  /*7a60*/  LDS.64 R76, [R6+0x800] ;  /* 0x00080000064c7984 */ /* 0x000ee20000000a00 */
[----:B------:R-:W-:Y:S01]  /*7a70*/  @P5 IMAD.MOV.U32 R102, RZ, RZ, 0x7f800000 ;  /* 0x7f800000ff665424 */ /* 0x000fe200078e00ff */
[----:B------:R-:W-:Y:S01]  /*7a80*/  FSETP.NEU.AND P3, PT, R106, RZ, PT ;  /* 0x000000ff6a00720b */ /* 0x000fe20003f6d000 */
[----:B------:R-:W-:Y:S01]  /*7a90*/  FADD R120, R121, R120 ;  /* 0x0000007879787221 */ /* 0x000fe20000000000 */
[----:B------:R-:W-:Y:S01]  /*7aa0*/  LDS.64 R80, [R6+0xc00] ;  /* 0x000c000006507984 */ /* 0x000fe20000000a00 */
[----:B------:R-:W-:Y:S01]  /*7ab0*/  FADD R87, R89, R88 ;  /* 0x0000005859577221 */ /* 0x000fe20000000000 */
[----:B------:R-:W-:Y:S01]  /*7ac0*/  FSEL R114, R114, -INF , P3 ;  /* 0xff80000072727808 */ /* 0x000fe20001800000 */
[----:B------:R-:W-:Y:S01]  /*7ad0*/  @P4 FFMA.FTZ R120, R85, R100, +INF ;  /* 0x7f80000055784423 */ /* 0x000fe20000010064 */
[----:B------:R-:W4:Y:S01]  /*7ae0*/  LDS.64 R82, [R104+0xc00] ;  /* 0x000c000068527984 */ /* 0x000f220000000a00 */
[----:B------:R-:W-:Y:S01]  /*7af0*/  @P5 FFMA.FTZ R87, R7, R102, +INF ;  /* 0x7f80000007575423 */ /* 0x000fe20000010066 */
[----:B------:R-:W-:Y:S01]  /*7b00*/  FSETP.NEU.AND P5, PT, R85, RZ, PT ;  /* 0x000000ff5500720b */ /* 0x000fe20003fad000 */
[----:B------:R-:W-:Y:S01]  /*7b10*/  FFMA R122, R86, 0.69314718246459960938, R139 ;  /* 0x3f317218567a7823 */ /* 0x000fe2000000008b */
[----:B------:R-:W5:Y:S01]  /*7b20*/  LDS.64 R92, [R104+0x1000] ;  /* 0x00100000685c7984 */ /* 0x000f620000000a00 */
[----:B------:R-:W-:-:S02]  /*7b30*/  FSETP.NEU.AND P4, PT, R162, RZ, PT ;  /* 0x000000ffa200720b */ /* 0x000fc40003f8d000 */
[----:B------:R-:W-:Y:S01]  /*7b40*/  FSEL R120, R120, -INF , P5 ;  /* 0xff80000078787808 */ /* 0x000fe20002800000 */
[----:B------:R-:W5:Y:S01]  /*7b50*/  LDS.64 R94, [R104+0x1400] ;  /* 0x00140000685e7984 */ /* 0x000f620000000a00 */
[----:B------:R-:W-:Y:S02]  /*7b60*/  FSETP.NEU.AND P5, PT, R7, RZ, PT ;  /* 0x000000ff0700720b */ /* 0x000fe40003fad000 */
[----:B------:R-:W-:Y:S01]  /*7b70*/  FSEL R85, R84, -INF , P4 ;  /* 0xff80000054557808 */ /* 0x000fe20002000000 */
[----:B------:R-:W5:Y:S01]  /*7b80*/  LDS.64 R88, [R104+0x1800] ;  /* 0x0018000068587984 */ /* 0x000f620000000a00 */
[----:B------:R-:W-:Y:S01]  /*7b90*/  FSETP.NEU.AND P4, PT, R156, RZ, PT ;  /* 0x000000ff9c00720b */ /* 0x000fe20003f8d000 */
[----:B------:R-:W-:Y:S01]  /*7ba0*/  FFMA R120, R120, 0.69314718246459960938, R137 ;  /* 0x3f31721878787823 */ /* 0x000fe20000000089 */
[----:B------:R-:W-:Y:S01]  /*7bb0*/  FSEL R105, R105, -INF , P1 ;  /* 0xff80000069697808 */ /* 0x000fe20000800000 */
[----:B------:R1:W5:Y:S01]  /*7bc0*/  LDS.64 R100, [R6+0x1c00] ;  /* 0x001c000006647984 */ /* 0x0003620000000a00 */
[----:B------:R-:W-:Y:S01]  /*7bd0*/  FSEL R5, R5, -INF , P4 ;  /* 0xff80000005057808 */ /* 0x000fe20002000000 */
[----:B------:R-:W-:Y:S01]  /*7be0*/  FFMA R121, R85, 0.69314718246459960938, R136 ;  /* 0x3f31721855797823 */ /* 0x000fe20000000088 */
[----:B------:R-:W-:Y:S01]  /*7bf0*/  FSEL R2, R2, -INF , P0 ;  /* 0xff80000002027808 */ /* 0x000fe20000000000 */
[----:B------:R2:W5:Y:S01]  /*7c00*/  LDS.64 R102, [R104+0x1c00] ;  /* 0x001c000068667984 */ /* 0x0005620000000a00 */
[----:B------:R-:W-:Y:S01]  /*7c10*/  FSEL R87, R87, -INF , P5 ;  /* 0xff80000057577808 */ /* 0x000fe20002800000 */
[----:B------:R-:W-:-:S02]  /*7c20*/  FFMA R123, R5, 0.69314718246459960938, R138 ;  /* 0x3f317218057b7823 */ /* 0x000fc4000000008a */
[----:B0-----:R0:W-:Y:S01]  /*7c30*/  STG.E.U16 [R8.64], R60 ;  /* 0x0000003c08007986 */ /* 0x0011e2000c101504 */
[----:B-1----:R-:W-:Y:S01]  /*7c40*/  PRMT R6, R63, 0x7632, R6 ;  /* 0x000076323f067816 */ /* 0x002fe20000000006 */
[----:B------:R-:W-:Y:S02]  /*7c50*/  FFMA R84, R114, 0.69314718246459960938, R141 ;  /* 0x3f31721872547823 */ /* 0x000fe4000000008d */
[----:B------:R1:W-:Y:S01]  /*7c60*/  STG.E.U16 [R54.64], R62 ;  /* 0x0000003e36007986 */ /* 0x0003e2000c101504 */
[----:B--2---:R-:W-:Y:S01]  /*7c70*/  PRMT R7, R75, 0x7632, R7 ;  /* 0x000076324b077816 */ /* 0x004fe20000000007 */
[----:B------:R-:W-:Y:S01]  /*7c80*/  FFMA R85, R105, 0.69314718246459960938, R140 ;  /* 0x3f31721869557823 */ /* 0x000fe2000000008c */
[----:B------:R-:W-:Y:S01]  /*7c90*/  PRMT R104, R97, 0x7632, R104 ;  /* 0x0000763261687816 */ /* 0x000fe20000000068 */
[----:B------:R5:W-:Y:S01]  /*7ca0*/  STG.E.U16 [R12.64], R72 ;  /* 0x000000480c007986 */ /* 0x000be2000c101504 */
[----:B------:R-:W-:Y:S02]  /*7cb0*/  FFMA R86, R2, 0.69314718246459960938, R143 ;  /* 0x3f31721802567823 */ /* 0x000fe4000000008f */
[----:B------:R-:W-:Y:S01]  /*7cc0*/  FFMA R87, R87, 0.69314718246459960938, R142 ;  /* 0x3f31721857577823 */ /* 0x000fe2000000008e */
[----:B------:R-:W-:Y:S01]  /*7cd0*/  STG.E.U16 [R56.64], R74 ;  /* 0x0000004a38007986 */ /* 0x000fe2000c101504 */
[----:B0-----:R-:W-:-:S03]  /*7ce0*/  PRMT R8, R79, 0x7632, R8 ;  /* 0x000076324f087816 */ /* 0x001fc60000000008 */
[----:B---3--:R0:W-:Y:S01]  /*7cf0*/  STG.E.U16 [R14.64], R76 ;  /* 0x0000004c0e007986 */ /* 0x0081e2000c101504 */
[----:B-1----:R-:W-:Y:S02]  /*7d00*/  PRMT R62, R62, 0x7632, R62 ;  /* 0x000076323e3e7816 */ /* 0x002fe4000000003e */
[----:B----4-:R-:W-:Y:S01]  /*7d10*/  PRMT R9, R83, 0x7632, R9 ;  /* 0x0000763253097816 */ /* 0x010fe20000000009 */
[----:B------:R-:W-:Y:S01]  /*7d20*/  STG.E.U16 [R16.64], R78 ;  /* 0x0000004e10007986 */ /* 0x000fe2000c101504 */
[----:B-----5:R-:W-:-:S03]  /*7d30*/  PRMT R12, R93, 0x7632, R12 ;  /* 0x000076325d0c7816 */ /* 0x020fc6000000000c */
[----:B------:R1:W-:Y:S01]  /*7d40*/  STG.E.U16 [R20.64], R80 ;  /* 0x0000005014007986 */ /* 0x0003e2000c101504 */
[----:B------:R-:W-:-:S03]  /*7d50*/  PRMT R13, R95, 0x7632, R13 ;  /* 0x000076325f0d7816 */ /* 0x000fc6000000000d */
[----:B------:R2:W-:Y:S01]  /*7d60*/  STG.E.U16 [R22.64], R82 ;  /* 0x0000005216007986 */ /* 0x0005e2000c101504 */
[----:B0-----:R-:W-:Y:S02]  /*7d70*/  PRMT R14, R99, 0x7632, R14 ;  /* 0x00007632630e7816 */ /* 0x001fe4000000000e */
[----:B------:R-:W-:Y:S01]  /*7d80*/  PRMT R106, R89, 0x7632, R106 ;  /* 0x00007632596a7816 */ /* 0x000fe2000000006a */
[----:B------:R0:W-:Y:S01]  /*7d90*/  STG.E.U16 [R18.64], R90 ;  /* 0x0000005a12007986 */ /* 0x0001e2000c101504 */
[----:B------:R-:W-:-:S03]  /*7da0*/  PRMT R107, R101, 0x7632, R107 ;  /* 0x00007632656b7816 */ /* 0x000fc6000000006b */
[----:B------:R3:W-:Y:S01]  /*7db0*/  STG.E.U16 [R26.64], R92 ;  /* 0x0000005c1a007986 */ /* 0x0007e2000c101504 */
[----:B-1----:R-:W-:Y:S02]  /*7dc0*/  PRMT R21, R74, 0x7632, R21 ;  /* 0x000076324a157816 */ /* 0x002fe40000000015 */
[----:B------:R-:W-:Y:S01]  /*7dd0*/  PRMT R20, R76, 0x7632, R20 ;  /* 0x000076324c147816 */ /* 0x000fe20000000014 */
[----:B------:R1:W-:Y:S01]  /*7de0*/  STG.E.U16 [R24.64], R96 ;  /* 0x0000006018007986 */ /* 0x0003e2000c101504 */
[----:B--2---:R-:W-:Y:S02]  /*7df0*/  PRMT R22, R72, 0x7632, R22 ;  /* 0x0000763248167816 */ /* 0x004fe40000000016 */
[----:B------:R-:W-:Y:S01]  /*7e00*/  PRMT R23, R78, 0x7632, R23 ;  /* 0x000076324e177816 */ /* 0x000fe20000000017 */
[----:B------:R-:W-:Y:S01]  /*7e10*/  STG.E.U16 [R28.64], R94 ;  /* 0x0000005e1c007986 */ /* 0x000fe2000c101504 */
[----:B0-----:R-:W-:Y:S02]  /*7e20*/  PRMT R19, R60, 0x7632, R19 ;  /* 0x000076323c137816 */ /* 0x001fe40000000013 */
[----:B------:R-:W-:Y:S01]  /*7e30*/  PRMT R72, R102, 0x7632, R72 ;  /* 0x0000763266487816 */ /* 0x000fe20000000048 */
[----:B------:R-:W-:Y:S01]  /*7e40*/  STG.E.U16 [R30.64], R98 ;  /* 0x000000621e007986 */ /* 0x000fe2000c101504 */
[----:B---3--:R-:W-:-:S02]  /*7e50*/  PRMT R26, R90, 0x7632, R26 ;  /* 0x000076325a1a7816 */ /* 0x008fc4000000001a */
[----:B------:R-:W-:Y:S01]  /*7e60*/  PRMT R108, R103, 0x7632, R108 ;  /* 0x00007632676c7816 */ /* 0x000fe2000000006c */
[----:B------:R0:W-:Y:S01]  /*7e70*/  STG.E.U16 [R34.64], R88 ;  /* 0x0000005822007986 */ /* 0x0001e2000c101504 */
[----:B-1----:R-:W-:Y:S02]  /*7e80*/  PRMT R24, R80, 0x7632, R24 ;  /* 0x0000763250187816 */ /* 0x002fe40000000018 */
[----:B------:R-:W-:Y:S01]  /*7e90*/  PRMT R25, R82, 0x7632, R25 ;  /* 0x0000763252197816 */ /* 0x000fe20000000019 */
[----:B------:R1:W-:Y:S04]  /*7ea0*/  STG.E.U16 [R32.64], R100 ;  /* 0x0000006420007986 */ /* 0x0003e8000c101504 */
[----:B------:R2:W-:Y:S04]  /*7eb0*/  STG.E.U16 [R58.64], R102 ;  /* 0x000000663a007986 */ /* 0x0005e8000c101504 */
[----:B------:R-:W-:Y:S01]  /*7ec0*/  STG.E.U16 [R38.64], R19 ;  /* 0x0000001326007986 */ /* 0x000fe2000c101504 */
[----:B0-----:R-:W-:-:S02]  /*7ed0*/  PRMT R34, R94, 0x7632, R34 ;  /* 0x000076325e227816 */ /* 0x001fc40000000022 */
[----:B------:R-:W-:Y:S01]  /*7ee0*/  PRMT R35, R98, 0x7632, R35 ;  /* 0x0000763262237816 */ /* 0x000fe20000000023 */
[----:B------:R-:W-:Y:S01]  /*7ef0*/  STG.E.U16 [R36.64], R62 ;  /* 0x0000003e24007986 */ /* 0x000fe2000c101504 */
[----:B-1----:R-:W-:Y:S02]  /*7f00*/  PRMT R32, R92, 0x7632, R32 ;  /* 0x000076325c207816 */ /* 0x002fe40000000020 */
[----:B------:R-:W-:Y:S01]  /*7f10*/  PRMT R33, R96, 0x7632, R33 ;  /* 0x0000763260217816 */ /* 0x000fe20000000021 */
[----:B------:R-:W-:Y:S01]  /*7f20*/  STG.E.U16 [R44.64], R22 ;  /* 0x000000162c007986 */ /* 0x000fe2000c101504 */
[----:B------:R-:W-:Y:S02]  /*7f30*/  PRMT R88, R88, 0x7632, R88 ;  /* 0x0000763258587816 */ /* 0x000fe40000000058 */
[----:B------:R-:W-:Y:S01]  /*7f40*/  PRMT R94, R61, 0x7632, R94 ;  /* 0x000076323d5e7816 */ /* 0x000fe2000000005e */
[----:B------:R-:W-:Y:S01]  /*7f50*/  STG.E.U16 [R42.64], R21 ;  /* 0x000000152a007986 */ /* 0x000fe2000c101504 */
[----:B------:R-:W-:-:S02]  /*7f60*/  PRMT R96, R73, 0x7632, R96 ;  /* 0x0000763249607816 */ /* 0x000fc40000000060 */
[----:B------:R-:W-:Y:S01]  /*7f70*/  PRMT R98, R77, 0x7632, R98 ;  /* 0x000076324d627816 */ /* 0x000fe20000000062 */
[----:B------:R-:W-:Y:S01]  /*7f80*/  STG.E.U16 [R40.64], R20 ;  /* 0x0000001428007986 */ /* 0x000fe2000c101504 */
[----:B--2---:R-:W-:-:S03]  /*7f90*/  PRMT R102, R91, 0x7632, R102 ;  /* 0x000076325b667816 */ /* 0x004fc60000000066 */
[----:B------:R-:W-:Y:S04]  /*7fa0*/  STG.E.U16 [R46.64], R23 ;  /* 0x000000172e007986 */ /* 0x000fe8000c101504 */
[----:B------:R-:W-:Y:S04]  /*7fb0*/  STG.E.U16 [R48.64], R24 ;  /* 0x0000001830007986 */ /* 0x000fe8000c101504 */
[----:B------:R-:W-:Y:S04]  /*7fc0*/  STG.E.U16 [R50.64], R25 ;  /* 0x0000001932007986 */ /* 0x000fe8000c101504 */
[----:B------:R-:W-:Y:S04]  /*7fd0*/  STG.E.U16 [R52.64], R26 ;  /* 0x0000001a34007986 */ /* 0x000fe8000c101504 */
[----:B------:R-:W-:Y:S04]  /*7fe0*/  STG.E.U16 [R64.64], R32 ;  /* 0x0000002040007986 */ /* 0x000fe8000c101504 */
[----:B------:R0:W-:Y:S04]  /*7ff0*/  STG.E.U16 [R66.64], R33 ;  /* 0x0000002142007986 */ /* 0x0001e8000c101504 */
[----:B------:R1:W-:Y:S04]  /*8000*/  STG.E.U16 [R68.64], R34 ;  /* 0x0000002244007986 */ /* 0x0003e8000c101504 */
[----:B------:R1:W-:Y:S01]  /*8010*/  STG.E.U16 [R70.64], R35 ;  /* 0x0000002346007986 */ /* 0x0003e2000c101504 */
[----:B0-----:R-:W-:-:S03]  /*8020*/  PRMT R67, R100, 0x7632, R67 ;  /* 0x0000763264437816 */ /* 0x001fc60000000043 */
[----:B------:R1:W-:Y:S01]  /*8030*/  STG.E.U16 [R132.64], R88 ;  /* 0x0000005884007986 */ /* 0x0003e2000c101504 */
[----:B------:R-:W-:-:S03]  /*8040*/  PRMT R100, R81, 0x7632, R100 ;  /* 0x0000763251647816 */ /* 0x000fc60000000064 */
[----:B------:R1:W-:Y:S04]  /*8050*/  STG.E.U16 [R134.64], R67 ;  /* 0x0000004386007986 */ /* 0x0003e8000c101504 */
        /* <DEDUP_REMOVED lines=33> */
[----:B------:R-:W-:Y:S06]  /*8270*/  BAR.SYNC.DEFER_BLOCKING 0x0 ;  /* 0x0000000000007b1d */ /* 0x000fec0000010000 */
[----:B------:R1:W-:Y:S04]  /*8280*/  STS.128 [R3], R120 ;  /* 0x0000007803007388 */ /* 0x0003e80000000c00 */
[----:B------:R1:W-:Y:S04]  /*8290*/  STS.128 [R3+0x80], R84 ;  /* 0x0000805403007388 */ /* 0x0003e80000000c00 */
[----:B------:R-:W-:Y:S06]  /*82a0*/  BAR.SYNC.DEFER_BLOCKING 0x0 ;  /* 0x0000000000007b1d */ /* 0x000fec0000010000 */
[----:B------:R-:W-:Y:S05]  /*82b0*/  @P2 EXIT ;  /* 0x000000000000294d */ /* 0x000fea0003800000 */
[----:B-1----:R-:W0:Y:S01]  /*82c0*/  LDS R5, [R4] ;  /* 0x0000000004057984 */ /* 0x002e220000000800 */
[----:B------:R-:W-:-:S02]  /*82d0*/  IMAD R0, R0, c[0x0][0x1cc], RZ ;  /* 0x0000730000007a24 */ /* 0x000fc400078e02ff */
[C---:B------:R-:W-:Y:S02]  /*82e0*/  IMAD.SHL.U32 R3, R165.reuse, 0x4, RZ ;  /* 0x00000004a5037824 */ /* 0x040fe400078e00ff */
[----:B------:R-:W-:Y:S01]  /*82f0*/  IMAD.HI R165, R165, 0x4, RZ ;  /* 0x00000004a5a57827 */ /* 0x000fe200078e02ff */
[----:B------:R-:W-:-:S03]  /*8300*/  SHF.L.U32 R2, R0, 0x2, RZ ;  /* 0x0000000200027819 */ /* 0x000fc600000006ff */
[----:B------:R-:W-:Y:S01]  /*8310*/  IMAD.HI R0, R0, 0x4, RZ ;  /* 0x0000000400007827 */ /* 0x000fe200078e02ff */
[----:B------:R-:W-:-:S04]  /*8320*/  IADD3 R2, P0, P1, R3, c[0x0][0x180], R2 ;  /* 0x0000600003027a10 */ /* 0x000fc8000791e002 */
[----:B------:R-:W-:-:S05]  /*8330*/  IADD3.X R3, R165, c[0x0][0x184], R0, P0, P1 ;  /* 0x00006100a5037a10 */ /* 0x000fca00007e2400 */
[----:B0-----:R-:W-:Y:S01]  /*8340*/  STG.E [R2.64], R5 ;  /* 0x0000000502007986 */ /* 0x001fe2000c101904 */
[----:B------:R-:W-:Y:S05]  /*8350*/  EXIT ;  /* 0x000000000000794d */ /* 0x000fea0003800000 */
.L_x_2:
[----:B------:R-:W-:-:S00]  /*8360*/  BRA `(.L_x_2) ;  /* 0xfffffff000007947 */ /* 0x000fc0000383ffff */
[----:B------:R-:W-:-:S00]  /*8370*/  NOP ;  /* 0x0000000000007918 */ /* 0x000fc00000000000 */
        /* <DEDUP_REMOVED lines=8> */
.L_x_3:


//--------------------- .nv.global.init           --------------------------
	.section	.nv.global.init,"aw",@progbits
.nv.global.init:
	.type		_$_str,@object
	.size		_$_str,(.L_0 - _$_str)
_$_str:
        /*0000*/ 	.byte	0x5f, 0x5f, 0x43, 0x55, 0x44, 0x41, 0x5f, 0x46, 0x54, 0x5a, 0x00
.L_0:


//--------------------- .nv.shared.attn_fwd       --------------------------
	.section	.nv.shared.attn_fwd,"aw",@nobits
	.sectionflags	@""
	.align	16
